//
// Generated by NVIDIA NVVM Compiler
//
// Compiler Build ID: CL-36424714
// Cuda compilation tools, release 13.0, V13.0.88
// Based on NVVM 20.0.0
//

.version 9.0
.target sm_100
.address_size 64

	// .globl	_Z23KernelClusterAssignmentPfS_PiS0_iii
// _ZZ23KernelClusterAssignmentPfS_PiS0_iiiE10sharedData has been demoted
// _ZZ17KernelMaxDistancePfS_S_iiS_E13sharedMaxDist has been demoted

.visible .entry _Z23KernelClusterAssignmentPfS_PiS0_iii(
	.param .u64 .ptr .align 1 _Z23KernelClusterAssignmentPfS_PiS0_iii_param_0,
	.param .u64 .ptr .align 1 _Z23KernelClusterAssignmentPfS_PiS0_iii_param_1,
	.param .u64 .ptr .align 1 _Z23KernelClusterAssignmentPfS_PiS0_iii_param_2,
	.param .u64 .ptr .align 1 _Z23KernelClusterAssignmentPfS_PiS0_iii_param_3,
	.param .u32 _Z23KernelClusterAssignmentPfS_PiS0_iii_param_4,
	.param .u32 _Z23KernelClusterAssignmentPfS_PiS0_iii_param_5,
	.param .u32 _Z23KernelClusterAssignmentPfS_PiS0_iii_param_6
)
{
	.reg .pred 	%p<26>;
	.reg .b32 	%r<91>;
	.reg .b32 	%f<96>;
	.reg .b64 	%rd<52>;
	// demoted variable
	.shared .align 4 .b8 _ZZ23KernelClusterAssignmentPfS_PiS0_iiiE10sharedData[1024];
	ld.param.u64 	%rd13, [_Z23KernelClusterAssignmentPfS_PiS0_iii_param_0];
	ld.param.u64 	%rd14, [_Z23KernelClusterAssignmentPfS_PiS0_iii_param_1];
	ld.param.u32 	%r42, [_Z23KernelClusterAssignmentPfS_PiS0_iii_param_4];
	ld.param.u32 	%r40, [_Z23KernelClusterAssignmentPfS_PiS0_iii_param_5];
	ld.param.u32 	%r41, [_Z23KernelClusterAssignmentPfS_PiS0_iii_param_6];
	cvta.to.global.u64 	%rd1, %rd14;
	cvta.to.global.u64 	%rd2, %rd13;
	mov.u32 	%r43, %ctaid.x;
	mov.u32 	%r1, %ntid.x;
	mov.u32 	%r2, %tid.x;
	mad.lo.s32 	%r3, %r43, %r1, %r2;
	setp.ge.s32 	%p1, %r3, %r42;
	shl.b32 	%r44, %r2, 2;
	mov.u32 	%r45, _ZZ23KernelClusterAssignmentPfS_PiS0_iiiE10sharedData;
	add.s32 	%r4, %r45, %r44;
	@%p1 bra 	$L__BB0_25;
	setp.lt.s32 	%p2, %r40, 1;
	mov.b32 	%r89, 0;
	@%p2 bra 	$L__BB0_22;
	mul.lo.s32 	%r48, %r41, %r3;
	cvt.s64.s32 	%rd3, %r48;
	setp.lt.s32 	%p3, %r41, 1;
	@%p3 bra 	$L__BB0_16;
	and.b32  	%r5, %r41, 7;
	and.b32  	%r6, %r41, 3;
	and.b32  	%r7, %r41, 2147483640;
	and.b32  	%r8, %r41, 1;
	neg.s32 	%r9, %r7;
	mov.f32 	%f84, 0f7F7FFFFF;
	mov.b32 	%r75, 0;
	mov.u32 	%r89, %r75;
$L__BB0_4:
	setp.lt.u32 	%p10, %r41, 8;
	mul.lo.s32 	%r12, %r75, %r41;
	mov.f32 	%f92, 0f00000000;
	mov.b32 	%r79, 0;
	@%p10 bra 	$L__BB0_7;
	shl.b64 	%rd15, %rd3, 2;
	add.s64 	%rd16, %rd15, %rd2;
	add.s64 	%rd51, %rd16, 16;
	mul.wide.u32 	%rd17, %r12, 4;
	add.s64 	%rd18, %rd1, %rd17;
	add.s64 	%rd50, %rd18, 16;
	mov.f32 	%f92, 0f00000000;
	mov.u32 	%r77, %r9;
$L__BB0_6:
	.pragma "nounroll";
	ld.global.f32 	%f26, [%rd51+-16];
	ld.global.f32 	%f27, [%rd50+-16];
	sub.f32 	%f28, %f26, %f27;
	fma.rn.f32 	%f29, %f28, %f28, %f92;
	ld.global.f32 	%f30, [%rd51+-12];
	ld.global.f32 	%f31, [%rd50+-12];
	sub.f32 	%f32, %f30, %f31;
	fma.rn.f32 	%f33, %f32, %f32, %f29;
	ld.global.f32 	%f34, [%rd51+-8];
	ld.global.f32 	%f35, [%rd50+-8];
	sub.f32 	%f36, %f34, %f35;
	fma.rn.f32 	%f37, %f36, %f36, %f33;
	ld.global.f32 	%f38, [%rd51+-4];
	ld.global.f32 	%f39, [%rd50+-4];
	sub.f32 	%f40, %f38, %f39;
	fma.rn.f32 	%f41, %f40, %f40, %f37;
	ld.global.f32 	%f42, [%rd51];
	ld.global.f32 	%f43, [%rd50];
	sub.f32 	%f44, %f42, %f43;
	fma.rn.f32 	%f45, %f44, %f44, %f41;
	ld.global.f32 	%f46, [%rd51+4];
	ld.global.f32 	%f47, [%rd50+4];
	sub.f32 	%f48, %f46, %f47;
	fma.rn.f32 	%f49, %f48, %f48, %f45;
	ld.global.f32 	%f50, [%rd51+8];
	ld.global.f32 	%f51, [%rd50+8];
	sub.f32 	%f52, %f50, %f51;
	fma.rn.f32 	%f53, %f52, %f52, %f49;
	ld.global.f32 	%f54, [%rd51+12];
	ld.global.f32 	%f55, [%rd50+12];
	sub.f32 	%f56, %f54, %f55;
	fma.rn.f32 	%f92, %f56, %f56, %f53;
	add.s32 	%r77, %r77, 8;
	add.s64 	%rd51, %rd51, 32;
	add.s64 	%rd50, %rd50, 32;
	setp.ne.s32 	%p11, %r77, 0;
	mov.u32 	%r79, %r7;
	@%p11 bra 	$L__BB0_6;
$L__BB0_7:
	setp.eq.s32 	%p12, %r5, 0;
	@%p12 bra 	$L__BB0_15;
	add.s32 	%r56, %r5, -1;
	setp.lt.u32 	%p13, %r56, 3;
	@%p13 bra 	$L__BB0_10;
	cvt.u64.u32 	%rd19, %r79;
	add.s64 	%rd20, %rd19, %rd3;
	shl.b64 	%rd21, %rd20, 2;
	add.s64 	%rd22, %rd2, %rd21;
	ld.global.f32 	%f58, [%rd22];
	add.s32 	%r57, %r79, %r12;
	mul.wide.u32 	%rd23, %r57, 4;
	add.s64 	%rd24, %rd1, %rd23;
	ld.global.f32 	%f59, [%rd24];
	sub.f32 	%f60, %f58, %f59;
	fma.rn.f32 	%f61, %f60, %f60, %f92;
	ld.global.f32 	%f62, [%rd22+4];
	cvt.u64.u32 	%rd25, %r12;
	add.s64 	%rd26, %rd19, %rd25;
	shl.b64 	%rd27, %rd26, 2;
	add.s64 	%rd28, %rd1, %rd27;
	ld.global.f32 	%f63, [%rd28+4];
	sub.f32 	%f64, %f62, %f63;
	fma.rn.f32 	%f65, %f64, %f64, %f61;
	ld.global.f32 	%f66, [%rd22+8];
	ld.global.f32 	%f67, [%rd28+8];
	sub.f32 	%f68, %f66, %f67;
	fma.rn.f32 	%f69, %f68, %f68, %f65;
	ld.global.f32 	%f70, [%rd22+12];
	ld.global.f32 	%f71, [%rd28+12];
	sub.f32 	%f72, %f70, %f71;
	fma.rn.f32 	%f92, %f72, %f72, %f69;
	add.s32 	%r79, %r79, 4;
$L__BB0_10:
	setp.eq.s32 	%p14, %r6, 0;
	@%p14 bra 	$L__BB0_15;
	setp.eq.s32 	%p15, %r6, 1;
	@%p15 bra 	$L__BB0_13;
	cvt.u64.u32 	%rd29, %r79;
	add.s64 	%rd30, %rd29, %rd3;
	shl.b64 	%rd31, %rd30, 2;
	add.s64 	%rd32, %rd2, %rd31;
	ld.global.f32 	%f74, [%rd32];
	add.s32 	%r58, %r79, %r12;
	mul.wide.u32 	%rd33, %r58, 4;
	add.s64 	%rd34, %rd1, %rd33;
	ld.global.f32 	%f75, [%rd34];
	sub.f32 	%f76, %f74, %f75;
	fma.rn.f32 	%f77, %f76, %f76, %f92;
	ld.global.f32 	%f78, [%rd32+4];
	cvt.u64.u32 	%rd35, %r12;
	add.s64 	%rd36, %rd29, %rd35;
	shl.b64 	%rd37, %rd36, 2;
	add.s64 	%rd38, %rd1, %rd37;
	ld.global.f32 	%f79, [%rd38+4];
	sub.f32 	%f80, %f78, %f79;
	fma.rn.f32 	%f92, %f80, %f80, %f77;
	add.s32 	%r79, %r79, 2;
$L__BB0_13:
	setp.eq.s32 	%p16, %r8, 0;
	@%p16 bra 	$L__BB0_15;
	cvt.u64.u32 	%rd39, %r79;
	add.s64 	%rd40, %rd39, %rd3;
	shl.b64 	%rd41, %rd40, 2;
	add.s64 	%rd42, %rd2, %rd41;
	ld.global.f32 	%f81, [%rd42];
	add.s32 	%r59, %r79, %r12;
	mul.wide.u32 	%rd43, %r59, 4;
	add.s64 	%rd44, %rd1, %rd43;
	ld.global.f32 	%f82, [%rd44];
	sub.f32 	%f83, %f81, %f82;
	fma.rn.f32 	%f92, %f83, %f83, %f92;
$L__BB0_15:
	setp.lt.f32 	%p17, %f92, %f84;
	add.s32 	%r75, %r75, 1;
	selp.f32 	%f84, %f92, %f84, %p17;
	selp.b32 	%r89, %r75, %r89, %p17;
	setp.eq.s32 	%p18, %r75, %r40;
	@%p18 bra 	$L__BB0_22;
	bra.uni 	$L__BB0_4;
$L__BB0_16:
	and.b32  	%r22, %r40, 3;
	setp.lt.u32 	%p4, %r40, 4;
	mov.f32 	%f94, 0f7F7FFFFF;
	mov.b32 	%r86, 0;
	mov.u32 	%r89, %r86;
	@%p4 bra 	$L__BB0_19;
	and.b32  	%r86, %r40, 2147483644;
	mov.f32 	%f94, 0f7F7FFFFF;
	mov.b32 	%r81, 0;
	mov.u32 	%r89, %r81;
$L__BB0_18:
	setp.gt.f32 	%p5, %f94, 0f00000000;
	add.s32 	%r52, %r81, 1;
	selp.f32 	%f94, 0f00000000, %f94, %p5;
	selp.b32 	%r89, %r52, %r89, %p5;
	add.s32 	%r81, %r81, 4;
	setp.ne.s32 	%p6, %r81, %r86;
	@%p6 bra 	$L__BB0_18;
$L__BB0_19:
	setp.eq.s32 	%p7, %r22, 0;
	@%p7 bra 	$L__BB0_22;
	mov.b32 	%r88, 0;
$L__BB0_21:
	.pragma "nounroll";
	setp.gt.f32 	%p8, %f94, 0f00000000;
	add.s32 	%r86, %r86, 1;
	selp.f32 	%f94, 0f00000000, %f94, %p8;
	selp.b32 	%r89, %r86, %r89, %p8;
	add.s32 	%r88, %r88, 1;
	setp.ne.s32 	%p9, %r88, %r22;
	@%p9 bra 	$L__BB0_21;
$L__BB0_22:
	ld.param.u64 	%rd48, [_Z23KernelClusterAssignmentPfS_PiS0_iii_param_2];
	cvta.to.global.u64 	%rd45, %rd48;
	mul.wide.s32 	%rd46, %r3, 4;
	add.s64 	%rd10, %rd45, %rd46;
	ld.global.u32 	%r60, [%rd10];
	setp.eq.s32 	%p19, %r60, %r89;
	@%p19 bra 	$L__BB0_24;
	mov.b32 	%r61, 1;
	st.shared.u32 	[%r4], %r61;
	st.global.u32 	[%rd10], %r89;
	bra.uni 	$L__BB0_26;
$L__BB0_24:
	mov.b32 	%r62, 0;
	st.shared.u32 	[%r4], %r62;
	st.global.u32 	[%rd10], %r89;
	bra.uni 	$L__BB0_26;
$L__BB0_25:
	mov.b32 	%r46, 0;
	st.shared.u32 	[%r4], %r46;
$L__BB0_26:
	bar.sync 	0;
	setp.lt.u32 	%p20, %r1, 2;
	@%p20 bra 	$L__BB0_31;
	mov.b32 	%r90, 1;
$L__BB0_28:
	shl.b32 	%r39, %r90, 1;
	add.s32 	%r64, %r39, 1023;
	and.b32  	%r66, %r64, %r2;
	setp.ne.s32 	%p21, %r66, 0;
	add.s32 	%r67, %r90, %r2;
	setp.ge.u32 	%p22, %r67, %r1;
	or.pred  	%p23, %p21, %p22;
	@%p23 bra 	$L__BB0_30;
	shl.b32 	%r68, %r90, 2;
	add.s32 	%r69, %r4, %r68;
	ld.shared.u32 	%r70, [%r69];
	ld.shared.u32 	%r71, [%r4];
	add.s32 	%r72, %r71, %r70;
	st.shared.u32 	[%r4], %r72;
$L__BB0_30:
	bar.sync 	0;
	setp.lt.u32 	%p24, %r39, %r1;
	mov.u32 	%r90, %r39;
	@%p24 bra 	$L__BB0_28;
$L__BB0_31:
	setp.ne.s32 	%p25, %r2, 0;
	@%p25 bra 	$L__BB0_33;
	ld.param.u64 	%rd49, [_Z23KernelClusterAssignmentPfS_PiS0_iii_param_3];
	ld.shared.u32 	%r73, [_ZZ23KernelClusterAssignmentPfS_PiS0_iiiE10sharedData];
	cvta.to.global.u64 	%rd47, %rd49;
	atom.global.add.u32 	%r74, [%rd47], %r73;
$L__BB0_33:
	ret;

}
	// .globl	_Z23KernelComputeClusterSumPfPiS_S0_iii
.visible .entry _Z23KernelComputeClusterSumPfPiS_S0_iii(
	.param .u64 .ptr .align 1 _Z23KernelComputeClusterSumPfPiS_S0_iii_param_0,
	.param .u64 .ptr .align 1 _Z23KernelComputeClusterSumPfPiS_S0_iii_param_1,
	.param .u64 .ptr .align 1 _Z23KernelComputeClusterSumPfPiS_S0_iii_param_2,
	.param .u64 .ptr .align 1 _Z23KernelComputeClusterSumPfPiS_S0_iii_param_3,
	.param .u32 _Z23KernelComputeClusterSumPfPiS_S0_iii_param_4,
	.param .u32 _Z23KernelComputeClusterSumPfPiS_S0_iii_param_5,
	.param .u32 _Z23KernelComputeClusterSumPfPiS_S0_iii_param_6
)
{
	.reg .pred 	%p<11>;
	.reg .b32 	%r<52>;
	.reg .b32 	%f<59>;
	.reg .b64 	%rd<32>;

	ld.param.u64 	%rd6, [_Z23KernelComputeClusterSumPfPiS_S0_iii_param_0];
	ld.param.u64 	%rd3, [_Z23KernelComputeClusterSumPfPiS_S0_iii_param_1];
	ld.param.u64 	%rd5, [_Z23KernelComputeClusterSumPfPiS_S0_iii_param_3];
	ld.param.u32 	%r31, [_Z23KernelComputeClusterSumPfPiS_S0_iii_param_4];
	ld.param.u32 	%r30, [_Z23KernelComputeClusterSumPfPiS_S0_iii_param_5];
	cvta.to.global.u64 	%rd1, %rd6;
	mov.u32 	%r32, %ctaid.x;
	mov.u32 	%r33, %ntid.x;
	mov.u32 	%r34, %tid.x;
	mad.lo.s32 	%r1, %r32, %r33, %r34;
	setp.ge.s32 	%p1, %r1, %r31;
	@%p1 bra 	$L__BB1_14;
	cvta.to.global.u64 	%rd7, %rd3;
	cvta.to.global.u64 	%rd8, %rd5;
	mul.wide.s32 	%rd9, %r1, 4;
	add.s64 	%rd10, %rd7, %rd9;
	ld.global.u32 	%r2, [%rd10];
	mul.wide.s32 	%rd11, %r2, 4;
	add.s64 	%rd12, %rd8, %rd11;
	atom.global.add.u32 	%r35, [%rd12+-4], 1;
	setp.lt.s32 	%p2, %r30, 1;
	@%p2 bra 	$L__BB1_14;
	add.s32 	%r37, %r2, -1;
	mul.lo.s32 	%r3, %r37, %r30;
	mul.lo.s32 	%r4, %r30, %r1;
	setp.lt.u32 	%p3, %r30, 16;
	mov.b32 	%r47, 0;
	@%p3 bra 	$L__BB1_5;
	and.b32  	%r47, %r30, 2147483632;
	neg.s32 	%r45, %r47;
	mov.u32 	%r43, %r4;
	mov.u32 	%r44, %r3;
$L__BB1_4:
	.pragma "nounroll";
	ld.param.u64 	%rd30, [_Z23KernelComputeClusterSumPfPiS_S0_iii_param_2];
	mul.wide.s32 	%rd13, %r44, 4;
	cvta.to.global.u64 	%rd14, %rd30;
	add.s64 	%rd15, %rd14, %rd13;
	mul.wide.s32 	%rd16, %r43, 4;
	add.s64 	%rd17, %rd1, %rd16;
	ld.global.f32 	%f1, [%rd17];
	atom.global.add.f32 	%f2, [%rd15], %f1;
	ld.global.f32 	%f3, [%rd17+4];
	atom.global.add.f32 	%f4, [%rd15+4], %f3;
	ld.global.f32 	%f5, [%rd17+8];
	atom.global.add.f32 	%f6, [%rd15+8], %f5;
	ld.global.f32 	%f7, [%rd17+12];
	atom.global.add.f32 	%f8, [%rd15+12], %f7;
	ld.global.f32 	%f9, [%rd17+16];
	atom.global.add.f32 	%f10, [%rd15+16], %f9;
	ld.global.f32 	%f11, [%rd17+20];
	atom.global.add.f32 	%f12, [%rd15+20], %f11;
	ld.global.f32 	%f13, [%rd17+24];
	atom.global.add.f32 	%f14, [%rd15+24], %f13;
	ld.global.f32 	%f15, [%rd17+28];
	atom.global.add.f32 	%f16, [%rd15+28], %f15;
	ld.global.f32 	%f17, [%rd17+32];
	atom.global.add.f32 	%f18, [%rd15+32], %f17;
	ld.global.f32 	%f19, [%rd17+36];
	atom.global.add.f32 	%f20, [%rd15+36], %f19;
	ld.global.f32 	%f21, [%rd17+40];
	atom.global.add.f32 	%f22, [%rd15+40], %f21;
	ld.global.f32 	%f23, [%rd17+44];
	atom.global.add.f32 	%f24, [%rd15+44], %f23;
	ld.global.f32 	%f25, [%rd17+48];
	atom.global.add.f32 	%f26, [%rd15+48], %f25;
	ld.global.f32 	%f27, [%rd17+52];
	atom.global.add.f32 	%f28, [%rd15+52], %f27;
	ld.global.f32 	%f29, [%rd17+56];
	atom.global.add.f32 	%f30, [%rd15+56], %f29;
	ld.global.f32 	%f31, [%rd17+60];
	atom.global.add.f32 	%f32, [%rd15+60], %f31;
	add.s32 	%r45, %r45, 16;
	add.s32 	%r44, %r44, 16;
	add.s32 	%r43, %r43, 16;
	setp.ne.s32 	%p4, %r45, 0;
	@%p4 bra 	$L__BB1_4;
$L__BB1_5:
	and.b32  	%r14, %r30, 15;
	setp.eq.s32 	%p5, %r14, 0;
	@%p5 bra 	$L__BB1_14;
	ld.param.u64 	%rd31, [_Z23KernelComputeClusterSumPfPiS_S0_iii_param_2];
	cvta.to.global.u64 	%rd2, %rd31;
	and.b32  	%r15, %r30, 7;
	setp.lt.u32 	%p6, %r14, 8;
	@%p6 bra 	$L__BB1_8;
	add.s32 	%r39, %r47, %r3;
	mul.wide.s32 	%rd18, %r39, 4;
	add.s64 	%rd19, %rd2, %rd18;
	add.s32 	%r40, %r47, %r4;
	mul.wide.s32 	%rd20, %r40, 4;
	add.s64 	%rd21, %rd1, %rd20;
	ld.global.f32 	%f33, [%rd21];
	atom.global.add.f32 	%f34, [%rd19], %f33;
	ld.global.f32 	%f35, [%rd21+4];
	atom.global.add.f32 	%f36, [%rd19+4], %f35;
	ld.global.f32 	%f37, [%rd21+8];
	atom.global.add.f32 	%f38, [%rd19+8], %f37;
	ld.global.f32 	%f39, [%rd21+12];
	atom.global.add.f32 	%f40, [%rd19+12], %f39;
	ld.global.f32 	%f41, [%rd21+16];
	atom.global.add.f32 	%f42, [%rd19+16], %f41;
	ld.global.f32 	%f43, [%rd21+20];
	atom.global.add.f32 	%f44, [%rd19+20], %f43;
	ld.global.f32 	%f45, [%rd21+24];
	atom.global.add.f32 	%f46, [%rd19+24], %f45;
	ld.global.f32 	%f47, [%rd21+28];
	atom.global.add.f32 	%f48, [%rd19+28], %f47;
	add.s32 	%r47, %r47, 8;
$L__BB1_8:
	setp.eq.s32 	%p7, %r15, 0;
	@%p7 bra 	$L__BB1_14;
	and.b32  	%r18, %r30, 3;
	setp.lt.u32 	%p8, %r15, 4;
	@%p8 bra 	$L__BB1_11;
	add.s32 	%r41, %r47, %r3;
	mul.wide.s32 	%rd22, %r41, 4;
	add.s64 	%rd23, %rd2, %rd22;
	add.s32 	%r42, %r47, %r4;
	mul.wide.s32 	%rd24, %r42, 4;
	add.s64 	%rd25, %rd1, %rd24;
	ld.global.f32 	%f49, [%rd25];
	atom.global.add.f32 	%f50, [%rd23], %f49;
	ld.global.f32 	%f51, [%rd25+4];
	atom.global.add.f32 	%f52, [%rd23+4], %f51;
	ld.global.f32 	%f53, [%rd25+8];
	atom.global.add.f32 	%f54, [%rd23+8], %f53;
	ld.global.f32 	%f55, [%rd25+12];
	atom.global.add.f32 	%f56, [%rd23+12], %f55;
	add.s32 	%r47, %r47, 4;
$L__BB1_11:
	setp.eq.s32 	%p9, %r18, 0;
	@%p9 bra 	$L__BB1_14;
	add.s32 	%r51, %r47, %r4;
	add.s32 	%r50, %r47, %r3;
	neg.s32 	%r49, %r18;
$L__BB1_13:
	.pragma "nounroll";
	mul.wide.s32 	%rd26, %r51, 4;
	add.s64 	%rd27, %rd1, %rd26;
	mul.wide.s32 	%rd28, %r50, 4;
	add.s64 	%rd29, %rd2, %rd28;
	ld.global.f32 	%f57, [%rd27];
	atom.global.add.f32 	%f58, [%rd29], %f57;
	add.s32 	%r51, %r51, 1;
	add.s32 	%r50, %r50, 1;
	add.s32 	%r49, %r49, 1;
	setp.ne.s32 	%p10, %r49, 0;
	@%p10 bra 	$L__BB1_13;
$L__BB1_14:
	ret;

}
	// .globl	_Z20KenelUpdateCentroidsPfPiii
.visible .entry _Z20KenelUpdateCentroidsPfPiii(
	.param .u64 .ptr .align 1 _Z20KenelUpdateCentroidsPfPiii_param_0,
	.param .u64 .ptr .align 1 _Z20KenelUpdateCentroidsPfPiii_param_1,
	.param .u32 _Z20KenelUpdateCentroidsPfPiii_param_2,
	.param .u32 _Z20KenelUpdateCentroidsPfPiii_param_3
)
{
	.reg .pred 	%p<2>;
	.reg .b32 	%r<10>;
	.reg .b32 	%f<4>;
	.reg .b64 	%rd<9>;

	ld.param.u64 	%rd1, [_Z20KenelUpdateCentroidsPfPiii_param_0];
	ld.param.u64 	%rd2, [_Z20KenelUpdateCentroidsPfPiii_param_1];
	ld.param.u32 	%r3, [_Z20KenelUpdateCentroidsPfPiii_param_2];
	ld.param.u32 	%r2, [_Z20KenelUpdateCentroidsPfPiii_param_3];
	mov.u32 	%r4, %ctaid.x;
	mov.u32 	%r5, %ntid.x;
	mov.u32 	%r6, %tid.x;
	mad.lo.s32 	%r1, %r4, %r5, %r6;
	mul.lo.s32 	%r7, %r2, %r3;
	setp.ge.s32 	%p1, %r1, %r7;
	@%p1 bra 	$L__BB2_2;
	cvta.to.global.u64 	%rd3, %rd1;
	cvta.to.global.u64 	%rd4, %rd2;
	div.s32 	%r8, %r1, %r2;
	mul.wide.s32 	%rd5, %r1, 4;
	add.s64 	%rd6, %rd3, %rd5;
	ld.global.f32 	%f1, [%rd6];
	mul.wide.s32 	%rd7, %r8, 4;
	add.s64 	%rd8, %rd4, %rd7;
	ld.global.u32 	%r9, [%rd8];
	cvt.rn.f32.s32 	%f2, %r9;
	div.rn.f32 	%f3, %f1, %f2;
	st.global.f32 	[%rd6], %f3;
$L__BB2_2:
	ret;

}
	// .globl	_Z17KernelMaxDistancePfS_S_iiS_
.visible .entry _Z17KernelMaxDistancePfS_S_iiS_(
	.param .u64 .ptr .align 1 _Z17KernelMaxDistancePfS_S_iiS__param_0,
	.param .u64 .ptr .align 1 _Z17KernelMaxDistancePfS_S_iiS__param_1,
	.param .u64 .ptr .align 1 _Z17KernelMaxDistancePfS_S_iiS__param_2,
	.param .u32 _Z17KernelMaxDistancePfS_S_iiS__param_3,
	.param .u32 _Z17KernelMaxDistancePfS_S_iiS__param_4,
	.param .u64 .ptr .align 1 _Z17KernelMaxDistancePfS_S_iiS__param_5
)
{
	.reg .pred 	%p<16>;
	.reg .b32 	%r<40>;
	.reg .b32 	%f<145>;
	.reg .b64 	%rd<43>;
	// demoted variable
	.shared .align 4 .b8 _ZZ17KernelMaxDistancePfS_S_iiS_E13sharedMaxDist[1024];
	ld.param.u64 	%rd17, [_Z17KernelMaxDistancePfS_S_iiS__param_0];
	ld.param.u64 	%rd18, [_Z17KernelMaxDistancePfS_S_iiS__param_1];
	ld.param.u64 	%rd19, [_Z17KernelMaxDistancePfS_S_iiS__param_2];
	ld.param.u32 	%r23, [_Z17KernelMaxDistancePfS_S_iiS__param_3];
	ld.param.u32 	%r22, [_Z17KernelMaxDistancePfS_S_iiS__param_4];
	ld.param.u64 	%rd20, [_Z17KernelMaxDistancePfS_S_iiS__param_5];
	cvta.to.global.u64 	%rd1, %rd20;
	mov.u32 	%r24, %ctaid.x;
	mov.u32 	%r39, %ntid.x;
	mov.u32 	%r2, %tid.x;
	mad.lo.s32 	%r3, %r24, %r39, %r2;
	setp.ge.s32 	%p1, %r3, %r23;
	mov.f32 	%f144, 0f00800000;
	@%p1 bra 	$L__BB3_14;
	cvta.to.global.u64 	%rd2, %rd17;
	cvta.to.global.u64 	%rd3, %rd18;
	mul.lo.s32 	%r25, %r22, %r3;
	cvt.s64.s32 	%rd4, %r25;
	setp.lt.s32 	%p2, %r22, 1;
	mov.f32 	%f144, 0f00000000;
	@%p2 bra 	$L__BB3_14;
	and.b32  	%r4, %r22, 15;
	setp.lt.u32 	%p3, %r22, 16;
	mov.f32 	%f144, 0f00000000;
	mov.b32 	%r36, 0;
	@%p3 bra 	$L__BB3_5;
	and.b32  	%r36, %r22, 2147483632;
	neg.s32 	%r34, %r36;
	shl.b64 	%rd21, %rd4, 2;
	add.s64 	%rd22, %rd21, 32;
	add.s64 	%rd40, %rd2, %rd22;
	add.s64 	%rd39, %rd3, %rd22;
	mov.f32 	%f144, 0f00000000;
$L__BB3_4:
	.pragma "nounroll";
	ld.global.f32 	%f19, [%rd40+-32];
	ld.global.f32 	%f20, [%rd39+-32];
	sub.f32 	%f21, %f19, %f20;
	fma.rn.f32 	%f22, %f21, %f21, %f144;
	ld.global.f32 	%f23, [%rd40+-28];
	ld.global.f32 	%f24, [%rd39+-28];
	sub.f32 	%f25, %f23, %f24;
	fma.rn.f32 	%f26, %f25, %f25, %f22;
	ld.global.f32 	%f27, [%rd40+-24];
	ld.global.f32 	%f28, [%rd39+-24];
	sub.f32 	%f29, %f27, %f28;
	fma.rn.f32 	%f30, %f29, %f29, %f26;
	ld.global.f32 	%f31, [%rd40+-20];
	ld.global.f32 	%f32, [%rd39+-20];
	sub.f32 	%f33, %f31, %f32;
	fma.rn.f32 	%f34, %f33, %f33, %f30;
	ld.global.f32 	%f35, [%rd40+-16];
	ld.global.f32 	%f36, [%rd39+-16];
	sub.f32 	%f37, %f35, %f36;
	fma.rn.f32 	%f38, %f37, %f37, %f34;
	ld.global.f32 	%f39, [%rd40+-12];
	ld.global.f32 	%f40, [%rd39+-12];
	sub.f32 	%f41, %f39, %f40;
	fma.rn.f32 	%f42, %f41, %f41, %f38;
	ld.global.f32 	%f43, [%rd40+-8];
	ld.global.f32 	%f44, [%rd39+-8];
	sub.f32 	%f45, %f43, %f44;
	fma.rn.f32 	%f46, %f45, %f45, %f42;
	ld.global.f32 	%f47, [%rd40+-4];
	ld.global.f32 	%f48, [%rd39+-4];
	sub.f32 	%f49, %f47, %f48;
	fma.rn.f32 	%f50, %f49, %f49, %f46;
	ld.global.f32 	%f51, [%rd40];
	ld.global.f32 	%f52, [%rd39];
	sub.f32 	%f53, %f51, %f52;
	fma.rn.f32 	%f54, %f53, %f53, %f50;
	ld.global.f32 	%f55, [%rd40+4];
	ld.global.f32 	%f56, [%rd39+4];
	sub.f32 	%f57, %f55, %f56;
	fma.rn.f32 	%f58, %f57, %f57, %f54;
	ld.global.f32 	%f59, [%rd40+8];
	ld.global.f32 	%f60, [%rd39+8];
	sub.f32 	%f61, %f59, %f60;
	fma.rn.f32 	%f62, %f61, %f61, %f58;
	ld.global.f32 	%f63, [%rd40+12];
	ld.global.f32 	%f64, [%rd39+12];
	sub.f32 	%f65, %f63, %f64;
	fma.rn.f32 	%f66, %f65, %f65, %f62;
	ld.global.f32 	%f67, [%rd40+16];
	ld.global.f32 	%f68, [%rd39+16];
	sub.f32 	%f69, %f67, %f68;
	fma.rn.f32 	%f70, %f69, %f69, %f66;
	ld.global.f32 	%f71, [%rd40+20];
	ld.global.f32 	%f72, [%rd39+20];
	sub.f32 	%f73, %f71, %f72;
	fma.rn.f32 	%f74, %f73, %f73, %f70;
	ld.global.f32 	%f75, [%rd40+24];
	ld.global.f32 	%f76, [%rd39+24];
	sub.f32 	%f77, %f75, %f76;
	fma.rn.f32 	%f78, %f77, %f77, %f74;
	ld.global.f32 	%f79, [%rd40+28];
	ld.global.f32 	%f80, [%rd39+28];
	sub.f32 	%f81, %f79, %f80;
	fma.rn.f32 	%f144, %f81, %f81, %f78;
	add.s32 	%r34, %r34, 16;
	add.s64 	%rd40, %rd40, 64;
	add.s64 	%rd39, %rd39, 64;
	setp.ne.s32 	%p4, %r34, 0;
	@%p4 bra 	$L__BB3_4;
$L__BB3_5:
	setp.eq.s32 	%p5, %r4, 0;
	@%p5 bra 	$L__BB3_14;
	and.b32  	%r10, %r22, 7;
	setp.lt.u32 	%p6, %r4, 8;
	@%p6 bra 	$L__BB3_8;
	cvt.u64.u32 	%rd23, %r36;
	add.s64 	%rd24, %rd23, %rd4;
	shl.b64 	%rd25, %rd24, 2;
	add.s64 	%rd26, %rd2, %rd25;
	ld.global.f32 	%f83, [%rd26];
	add.s64 	%rd27, %rd3, %rd25;
	ld.global.f32 	%f84, [%rd27];
	sub.f32 	%f85, %f83, %f84;
	fma.rn.f32 	%f86, %f85, %f85, %f144;
	ld.global.f32 	%f87, [%rd26+4];
	ld.global.f32 	%f88, [%rd27+4];
	sub.f32 	%f89, %f87, %f88;
	fma.rn.f32 	%f90, %f89, %f89, %f86;
	ld.global.f32 	%f91, [%rd26+8];
	ld.global.f32 	%f92, [%rd27+8];
	sub.f32 	%f93, %f91, %f92;
	fma.rn.f32 	%f94, %f93, %f93, %f90;
	ld.global.f32 	%f95, [%rd26+12];
	ld.global.f32 	%f96, [%rd27+12];
	sub.f32 	%f97, %f95, %f96;
	fma.rn.f32 	%f98, %f97, %f97, %f94;
	ld.global.f32 	%f99, [%rd26+16];
	ld.global.f32 	%f100, [%rd27+16];
	sub.f32 	%f101, %f99, %f100;
	fma.rn.f32 	%f102, %f101, %f101, %f98;
	ld.global.f32 	%f103, [%rd26+20];
	ld.global.f32 	%f104, [%rd27+20];
	sub.f32 	%f105, %f103, %f104;
	fma.rn.f32 	%f106, %f105, %f105, %f102;
	ld.global.f32 	%f107, [%rd26+24];
	ld.global.f32 	%f108, [%rd27+24];
	sub.f32 	%f109, %f107, %f108;
	fma.rn.f32 	%f110, %f109, %f109, %f106;
	ld.global.f32 	%f111, [%rd26+28];
	ld.global.f32 	%f112, [%rd27+28];
	sub.f32 	%f113, %f111, %f112;
	fma.rn.f32 	%f144, %f113, %f113, %f110;
	add.s32 	%r36, %r36, 8;
$L__BB3_8:
	setp.eq.s32 	%p7, %r10, 0;
	@%p7 bra 	$L__BB3_14;
	and.b32  	%r13, %r22, 3;
	setp.lt.u32 	%p8, %r10, 4;
	@%p8 bra 	$L__BB3_11;
	cvt.u64.u32 	%rd28, %r36;
	add.s64 	%rd29, %rd28, %rd4;
	shl.b64 	%rd30, %rd29, 2;
	add.s64 	%rd31, %rd2, %rd30;
	ld.global.f32 	%f115, [%rd31];
	add.s64 	%rd32, %rd3, %rd30;
	ld.global.f32 	%f116, [%rd32];
	sub.f32 	%f117, %f115, %f116;
	fma.rn.f32 	%f118, %f117, %f117, %f144;
	ld.global.f32 	%f119, [%rd31+4];
	ld.global.f32 	%f120, [%rd32+4];
	sub.f32 	%f121, %f119, %f120;
	fma.rn.f32 	%f122, %f121, %f121, %f118;
	ld.global.f32 	%f123, [%rd31+8];
	ld.global.f32 	%f124, [%rd32+8];
	sub.f32 	%f125, %f123, %f124;
	fma.rn.f32 	%f126, %f125, %f125, %f122;
	ld.global.f32 	%f127, [%rd31+12];
	ld.global.f32 	%f128, [%rd32+12];
	sub.f32 	%f129, %f127, %f128;
	fma.rn.f32 	%f144, %f129, %f129, %f126;
	add.s32 	%r36, %r36, 4;
$L__BB3_11:
	setp.eq.s32 	%p9, %r13, 0;
	@%p9 bra 	$L__BB3_14;
	cvt.u64.u32 	%rd33, %r36;
	add.s64 	%rd34, %rd4, %rd33;
	shl.b64 	%rd35, %rd34, 2;
	add.s64 	%rd42, %rd3, %rd35;
	add.s64 	%rd41, %rd2, %rd35;
	neg.s32 	%r38, %r13;
$L__BB3_13:
	.pragma "nounroll";
	ld.global.f32 	%f130, [%rd41];
	ld.global.f32 	%f131, [%rd42];
	sub.f32 	%f132, %f130, %f131;
	fma.rn.f32 	%f144, %f132, %f132, %f144;
	add.s64 	%rd42, %rd42, 4;
	add.s64 	%rd41, %rd41, 4;
	add.s32 	%r38, %r38, 1;
	setp.ne.s32 	%p10, %r38, 0;
	@%p10 bra 	$L__BB3_13;
$L__BB3_14:
	cvta.to.global.u64 	%rd36, %rd19;
	mul.wide.s32 	%rd37, %r3, 4;
	add.s64 	%rd38, %rd36, %rd37;
	st.global.f32 	[%rd38], %f144;
	shl.b32 	%r27, %r2, 2;
	mov.u32 	%r28, _ZZ17KernelMaxDistancePfS_S_iiS_E13sharedMaxDist;
	add.s32 	%r19, %r28, %r27;
	st.shared.f32 	[%r19], %f144;
	setp.ne.s32 	%p11, %r3, 0;
	@%p11 bra 	$L__BB3_16;
	mov.b32 	%r29, 8388608;
	st.global.u32 	[%rd1], %r29;
$L__BB3_16:
	bar.sync 	0;
	setp.lt.u32 	%p12, %r39, 2;
	@%p12 bra 	$L__BB3_20;
$L__BB3_17:
	shr.u32 	%r21, %r39, 1;
	setp.ge.u32 	%p13, %r2, %r21;
	@%p13 bra 	$L__BB3_19;
	ld.shared.f32 	%f133, [%r19];
	shl.b32 	%r30, %r21, 2;
	add.s32 	%r31, %r19, %r30;
	ld.shared.f32 	%f134, [%r31];
	max.f32 	%f135, %f133, %f134;
	st.shared.f32 	[%r19], %f135;
$L__BB3_19:
	bar.sync 	0;
	setp.gt.u32 	%p14, %r39, 3;
	mov.u32 	%r39, %r21;
	@%p14 bra 	$L__BB3_17;
$L__BB3_20:
	setp.ne.s32 	%p15, %r2, 0;
	@%p15 bra 	$L__BB3_22;
	ld.shared.u32 	%r32, [_ZZ17KernelMaxDistancePfS_S_iiS_E13sharedMaxDist];
	atom.global.max.s32 	%r33, [%rd1], %r32;
$L__BB3_22:
	ret;

}


// ===== COMPILED SASS (sm_100) =====

	.target	sm_100

	.elftype	@"ET_EXEC"


//--------------------- .note.nv.tkinfo           --------------------------
	.section	.note.nv.tkinfo,"",@"SHT_NOTE"
	.sectionflags	@"SHF_NOTE_NV_TKINFO"
	.tkinfo
        /*0018*/ 	.word	0x00000002
        /*0030*/ 	.string	""
        /*0030*/ 	.string	"ptxas"
        /*0030*/ 	.string	"Cuda compilation tools, release 13.0, V13.0.88"
        /*0030*/ 	.string	"Build cuda_13.0.r13.0/compiler.36424714_0"
        /*0030*/ 	.string	"-arch sm_100 -m 64 "



//--------------------- .note.nv.cuinfo           --------------------------
	.section	.note.nv.cuinfo,"",@"SHT_NOTE"
	.sectionflags	@"SHF_NOTE_NV_CUINFO"
        /*0018*/ 	.short	0x0002
        /*001a*/ 	.short	0x0064
        /*001c*/ 	.short	0x0082
	.zero		2


//--------------------- .nv.info                  --------------------------
	.section	.nv.info,"",@"SHT_CUDA_INFO"
	.align	4


	//----- nvinfo : EIATTR_REGCOUNT
	.align		4
        /*0000*/ 	.byte	0x04, 0x2f
        /*0002*/ 	.short	(.L_1 - .L_0)
	.align		4
.L_0:
        /*0004*/ 	.word	index@(_Z23KernelClusterAssignmentPfS_PiS0_iii)
        /*0008*/ 	.word	0x0000001d


	//----- nvinfo : EIATTR_FRAME_SIZE
	.align		4
.L_1:
        /*000c*/ 	.byte	0x04, 0x11
        /*000e*/ 	.short	(.L_3 - .L_2)
	.align		4
.L_2:
        /*0010*/ 	.word	index@(_Z23KernelClusterAssignmentPfS_PiS0_iii)
        /*0014*/ 	.word	0x00000000


	//----- nvinfo : EIATTR_REGCOUNT
	.align		4
.L_3:
        /*0018*/ 	.byte	0x04, 0x2f
        /*001a*/ 	.short	(.L_5 - .L_4)
	.align		4
.L_4:
        /*001c*/ 	.word	index@(_Z23KernelComputeClusterSumPfPiS_S0_iii)
        /*0020*/ 	.word	0x0000001a


	//----- nvinfo : EIATTR_FRAME_SIZE
	.align		4
.L_5:
        /*0024*/ 	.byte	0x04, 0x11
        /*0026*/ 	.short	(.L_7 - .L_6)
	.align		4
.L_6:
        /*0028*/ 	.word	index@(_Z23KernelComputeClusterSumPfPiS_S0_iii)
        /*002c*/ 	.word	0x00000000


	//----- nvinfo : EIATTR_REGCOUNT
	.align		4
.L_7:
        /*0030*/ 	.byte	0x04, 0x2f
        /*0032*/ 	.short	(.L_9 - .L_8)
	.align		4
.L_8:
        /*0034*/ 	.word	index@(_Z20KenelUpdateCentroidsPfPiii)
        /*0038*/ 	.word	0x00000012


	//----- nvinfo : EIATTR_FRAME_SIZE
	.align		4
.L_9:
        /*003c*/ 	.byte	0x04, 0x11
        /*003e*/ 	.short	(.L_11 - .L_10)
	.align		4
.L_10:
        /*0040*/ 	.word	index@($__internal_0_$__cuda_sm3x_div_rn_noftz_f32_slowpath)
        /*0044*/ 	.word	0x00000000


	//----- nvinfo : EIATTR_FRAME_SIZE
	.align		4
.L_11:
        /*0048*/ 	.byte	0x04, 0x11
        /*004a*/ 	.short	(.L_13 - .L_12)
	.align		4
.L_12:
        /*004c*/ 	.word	index@(_Z20KenelUpdateCentroidsPfPiii)
        /*0050*/ 	.word	0x00000000


	//----- nvinfo : EIATTR_REGCOUNT
	.align		4
.L_13:
        /*0054*/ 	.byte	0x04, 0x2f
        /*0056*/ 	.short	(.L_15 - .L_14)
	.align		4
.L_14:
        /*0058*/ 	.word	index@(_Z17KernelMaxDistancePfS_S_iiS_)
        /*005c*/ 	.word	0x0000001e


	//----- nvinfo : EIATTR_FRAME_SIZE
	.align		4
.L_15:
        /*0060*/ 	.byte	0x04, 0x11
        /*0062*/ 	.short	(.L_17 - .L_16)
	.align		4
.L_16:
        /*0064*/ 	.word	index@(_Z17KernelMaxDistancePfS_S_iiS_)
        /*0068*/ 	.word	0x00000000


	//----- nvinfo : EIATTR_MIN_STACK_SIZE
	.align		4
.L_17:
        /*006c*/ 	.byte	0x04, 0x12
        /*006e*/ 	.short	(.L_19 - .L_18)
	.align		4
.L_18:
        /*0070*/ 	.word	index@(_Z17KernelMaxDistancePfS_S_iiS_)
        /*0074*/ 	.word	0x00000000


	//----- nvinfo : EIATTR_MIN_STACK_SIZE
	.align		4
.L_19:
        /*0078*/ 	.byte	0x04, 0x12
        /*007a*/ 	.short	(.L_21 - .L_20)
	.align		4
.L_20:
        /*007c*/ 	.word	index@(_Z20KenelUpdateCentroidsPfPiii)
        /*0080*/ 	.word	0x00000000


	//----- nvinfo : EIATTR_MIN_STACK_SIZE
	.align		4
.L_21:
        /*0084*/ 	.byte	0x04, 0x12
        /*0086*/ 	.short	(.L_23 - .L_22)
	.align		4
.L_22:
        /*0088*/ 	.word	index@(_Z23KernelComputeClusterSumPfPiS_S0_iii)
        /*008c*/ 	.word	0x00000000


	//----- nvinfo : EIATTR_MIN_STACK_SIZE
	.align		4
.L_23:
        /*0090*/ 	.byte	0x04, 0x12
        /*0092*/ 	.short	(.L_25 - .L_24)
	.align		4
.L_24:
        /*0094*/ 	.word	index@(_Z23KernelClusterAssignmentPfS_PiS0_iii)
        /*0098*/ 	.word	0x00000000
.L_25:


//--------------------- .nv.compat                --------------------------
	.section	.nv.compat,"",@"SHT_CUDA_COMPAT_INFO"
	.align	4
        /*0000*/ 	.byte	0x02, 0x09, 0x00, 0x00, 0x02, 0x02, 0x01, 0x00, 0x02, 0x05, 0x05, 0x00, 0x03, 0x07, 0x01, 0x01
        /*0010*/ 	.byte	0x02, 0x03, 0x00, 0x00, 0x02, 0x06, 0x01, 0x00, 0x04, 0x0b, 0x08, 0x00, 0x01, 0x00, 0x00, 0x00
        /*0020*/ 	.byte	0x00, 0x00, 0x00, 0x00


//--------------------- .nv.info._Z17KernelMaxDistancePfS_S_iiS_ --------------------------
	.section	.nv.info._Z17KernelMaxDistancePfS_S_iiS_,"",@"SHT_CUDA_INFO"
	.sectionflags	@""
	.align	4


	//----- nvinfo : EIATTR_CUDA_API_VERSION
	.align		4
        /*0000*/ 	.byte	0x04, 0x37
        /*0002*/ 	.short	(.L_27 - .L_26)
.L_26:
        /*0004*/ 	.word	0x00000082


	//----- nvinfo : EIATTR_KPARAM_INFO
	.align		4
.L_27:
        /*0008*/ 	.byte	0x04, 0x17
        /*000a*/ 	.short	(.L_29 - .L_28)
.L_28:
        /*000c*/ 	.word	0x00000000
        /*0010*/ 	.short	0x0005
        /*0012*/ 	.short	0x0020
        /*0014*/ 	.byte	0x00, 0xf5, 0x21, 0x00


	//----- nvinfo : EIATTR_KPARAM_INFO
	.align		4
.L_29:
        /*0018*/ 	.byte	0x04, 0x17
        /*001a*/ 	.short	(.L_31 - .L_30)
.L_30:
        /*001c*/ 	.word	0x00000000
        /*0020*/ 	.short	0x0004
        /*0022*/ 	.short	0x001c
        /*0024*/ 	.byte	0x00, 0xf0, 0x11, 0x00


	//----- nvinfo : EIATTR_KPARAM_INFO
	.align		4
.L_31:
        /*0028*/ 	.byte	0x04, 0x17
        /*002a*/ 	.short	(.L_33 - .L_32)
.L_32:
        /*002c*/ 	.word	0x00000000
        /*0030*/ 	.short	0x0003
        /*0032*/ 	.short	0x0018
        /*0034*/ 	.byte	0x00, 0xf0, 0x11, 0x00


	//----- nvinfo : EIATTR_KPARAM_INFO
	.align		4
.L_33:
        /*0038*/ 	.byte	0x04, 0x17
        /*003a*/ 	.short	(.L_35 - .L_34)
.L_34:
        /*003c*/ 	.word	0x00000000
        /*0040*/ 	.short	0x0002
        /*0042*/ 	.short	0x0010
        /*0044*/ 	.byte	0x00, 0xf5, 0x21, 0x00


	//----- nvinfo : EIATTR_KPARAM_INFO
	.align		4
.L_35:
        /*0048*/ 	.byte	0x04, 0x17
        /*004a*/ 	.short	(.L_37 - .L_36)
.L_36:
        /*004c*/ 	.word	0x00000000
        /*0050*/ 	.short	0x0001
        /*0052*/ 	.short	0x0008
        /*0054*/ 	.byte	0x00, 0xf5, 0x21, 0x00


	//----- nvinfo : EIATTR_KPARAM_INFO
	.align		4
.L_37:
        /*0058*/ 	.byte	0x04, 0x17
        /*005a*/ 	.short	(.L_39 - .L_38)
.L_38:
        /*005c*/ 	.word	0x00000000
        /*0060*/ 	.short	0x0000
        /*0062*/ 	.short	0x0000
        /*0064*/ 	.byte	0x00, 0xf5, 0x21, 0x00


	//----- nvinfo : EIATTR_SPARSE_MMA_MASK
	.align		4
.L_39:
        /*0068*/ 	.byte	0x03, 0x50
        /*006a*/ 	.short	0x0000


	//----- nvinfo : EIATTR_MAXREG_COUNT
	.align		4
        /*006c*/ 	.byte	0x03, 0x1b
        /*006e*/ 	.short	0x00ff


	//----- nvinfo : EIATTR_NUM_BARRIERS
	.align		4
        /*0070*/ 	.byte	0x02, 0x4c
        /*0072*/ 	.byte	0x01
	.zero		1


	//----- nvinfo : EIATTR_MERCURY_ISA_VERSION
	.align		4
        /*0074*/ 	.byte	0x03, 0x5f
        /*0076*/ 	.short	0x0101


	//----- nvinfo : EIATTR_VRC_CTA_INIT_COUNT
	.align		4
        /*0078*/ 	.byte	0x02, 0x4a
	.zero		1
	.zero		1


	//----- nvinfo : EIATTR_EXIT_INSTR_OFFSETS
	.align		4
        /*007c*/ 	.byte	0x04, 0x1c
        /*007e*/ 	.short	(.L_41 - .L_40)


	//   ....[0]....
.L_40:
        /*0080*/ 	.word	0x00000eb0


	//   ....[1]....
        /*0084*/ 	.word	0x00000f20


	//----- nvinfo : EIATTR_CRS_STACK_SIZE
	.align		4
.L_41:
        /*0088*/ 	.byte	0x04, 0x1e
        /*008a*/ 	.short	(.L_43 - .L_42)
.L_42:
        /*008c*/ 	.word	0x00000000


	//----- nvinfo : EIATTR_CBANK_PARAM_SIZE
	.align		4
.L_43:
        /*0090*/ 	.byte	0x03, 0x19
        /*0092*/ 	.short	0x0028


	//----- nvinfo : EIATTR_PARAM_CBANK
	.align		4
        /*0094*/ 	.byte	0x04, 0x0a
        /*0096*/ 	.short	(.L_45 - .L_44)
	.align		4
.L_44:
        /*0098*/ 	.word	index@(.nv.constant0._Z17KernelMaxDistancePfS_S_iiS_)
        /*009c*/ 	.short	0x0380
        /*009e*/ 	.short	0x0028


	//----- nvinfo : EIATTR_SW_WAR
	.align		4
.L_45:
        /*00a0*/ 	.byte	0x04, 0x36
        /*00a2*/ 	.short	(.L_47 - .L_46)
.L_46:
        /*00a4*/ 	.word	0x00000008
.L_47:


//--------------------- .nv.info._Z20KenelUpdateCentroidsPfPiii --------------------------
	.section	.nv.info._Z20KenelUpdateCentroidsPfPiii,"",@"SHT_CUDA_INFO"
	.sectionflags	@""
	.align	4


	//----- nvinfo : EIATTR_CUDA_API_VERSION
	.align		4
        /*0000*/ 	.byte	0x04, 0x37
        /*0002*/ 	.short	(.L_49 - .L_48)
.L_48:
        /*0004*/ 	.word	0x00000082


	//----- nvinfo : EIATTR_KPARAM_INFO
	.align		4
.L_49:
        /*0008*/ 	.byte	0x04, 0x17
        /*000a*/ 	.short	(.L_51 - .L_50)
.L_50:
        /*000c*/ 	.word	0x00000000
        /*0010*/ 	.short	0x0003
        /*0012*/ 	.short	0x0014
        /*0014*/ 	.byte	0x00, 0xf0, 0x11, 0x00


	//----- nvinfo : EIATTR_KPARAM_INFO
	.align		4
.L_51:
        /*0018*/ 	.byte	0x04, 0x17
        /*001a*/ 	.short	(.L_53 - .L_52)
.L_52:
        /*001c*/ 	.word	0x00000000
        /*0020*/ 	.short	0x0002
        /*0022*/ 	.short	0x0010
        /*0024*/ 	.byte	0x00, 0xf0, 0x11, 0x00


	//----- nvinfo : EIATTR_KPARAM_INFO
	.align		4
.L_53:
        /*0028*/ 	.byte	0x04, 0x17
        /*002a*/ 	.short	(.L_55 - .L_54)
.L_54:
        /*002c*/ 	.word	0x00000000
        /*0030*/ 	.short	0x0001
        /*0032*/ 	.short	0x0008
        /*0034*/ 	.byte	0x00, 0xf5, 0x21, 0x00


	//----- nvinfo : EIATTR_KPARAM_INFO
	.align		4
.L_55:
        /*0038*/ 	.byte	0x04, 0x17
        /*003a*/ 	.short	(.L_57 - .L_56)
.L_56:
        /*003c*/ 	.word	0x00000000
        /*0040*/ 	.short	0x0000
        /*0042*/ 	.short	0x0000
        /*0044*/ 	.byte	0x00, 0xf5, 0x21, 0x00


	//----- nvinfo : EIATTR_SPARSE_MMA_MASK
	.align		4
.L_57:
        /*0048*/ 	.byte	0x03, 0x50
        /*004a*/ 	.short	0x0000


	//----- nvinfo : EIATTR_MAXREG_COUNT
	.align		4
        /*004c*/ 	.byte	0x03, 0x1b
        /*004e*/ 	.short	0x00ff


	//----- nvinfo : EIATTR_MERCURY_ISA_VERSION
	.align		4
        /*0050*/ 	.byte	0x03, 0x5f
        /*0052*/ 	.short	0x0101


	//----- nvinfo : EIATTR_VRC_CTA_INIT_COUNT
	.align		4
        /*0054*/ 	.byte	0x02, 0x4a
	.zero		1
	.zero		1


	//----- nvinfo : EIATTR_EXIT_INSTR_OFFSETS
	.align		4
        /*0058*/ 	.byte	0x04, 0x1c
        /*005a*/ 	.short	(.L_59 - .L_58)


	//   ....[0]....
.L_58:
        /*005c*/ 	.word	0x00000080


	//   ....[1]....
        /*0060*/ 	.word	0x00000360


	//----- nvinfo : EIATTR_CRS_STACK_SIZE
	.align		4
.L_59:
        /*0064*/ 	.byte	0x04, 0x1e
        /*0066*/ 	.short	(.L_61 - .L_60)
.L_60:
        /*0068*/ 	.word	0x00000000


	//----- nvinfo : EIATTR_CBANK_PARAM_SIZE
	.align		4
.L_61:
        /*006c*/ 	.byte	0x03, 0x19
        /*006e*/ 	.short	0x0018


	//----- nvinfo : EIATTR_PARAM_CBANK
	.align		4
        /*0070*/ 	.byte	0x04, 0x0a
        /*0072*/ 	.short	(.L_63 - .L_62)
	.align		4
.L_62:
        /*0074*/ 	.word	index@(.nv.constant0._Z20KenelUpdateCentroidsPfPiii)
        /*0078*/ 	.short	0x0380
        /*007a*/ 	.short	0x0018


	//----- nvinfo : EIATTR_SW_WAR
	.align		4
.L_63:
        /*007c*/ 	.byte	0x04, 0x36
        /*007e*/ 	.short	(.L_65 - .L_64)
.L_64:
        /*0080*/ 	.word	0x00000008
.L_65:


//--------------------- .nv.info._Z23KernelComputeClusterSumPfPiS_S0_iii --------------------------
	.section	.nv.info._Z23KernelComputeClusterSumPfPiS_S0_iii,"",@"SHT_CUDA_INFO"
	.sectionflags	@""
	.align	4


	//----- nvinfo : EIATTR_CUDA_API_VERSION
	.align		4
        /*0000*/ 	.byte	0x04, 0x37
        /*0002*/ 	.short	(.L_67 - .L_66)
.L_66:
        /*0004*/ 	.word	0x00000082


	//----- nvinfo : EIATTR_KPARAM_INFO
	.align		4
.L_67:
        /*0008*/ 	.byte	0x04, 0x17
        /*000a*/ 	.short	(.L_69 - .L_68)
.L_68:
        /*000c*/ 	.word	0x00000000
        /*0010*/ 	.short	0x0006
        /*0012*/ 	.short	0x0028
        /*0014*/ 	.byte	0x00, 0xf0, 0x11, 0x00


	//----- nvinfo : EIATTR_KPARAM_INFO
	.align		4
.L_69:
        /*0018*/ 	.byte	0x04, 0x17
        /*001a*/ 	.short	(.L_71 - .L_70)
.L_70:
        /*001c*/ 	.word	0x00000000
        /*0020*/ 	.short	0x0005
        /*0022*/ 	.short	0x0024
        /*0024*/ 	.byte	0x00, 0xf0, 0x11, 0x00


	//----- nvinfo : EIATTR_KPARAM_INFO
	.align		4
.L_71:
        /*0028*/ 	.byte	0x04, 0x17
        /*002a*/ 	.short	(.L_73 - .L_72)
.L_72:
        /*002c*/ 	.word	0x00000000
        /*0030*/ 	.short	0x0004
        /*0032*/ 	.short	0x0020
        /*0034*/ 	.byte	0x00, 0xf0, 0x11, 0x00


	//----- nvinfo : EIATTR_KPARAM_INFO
	.align		4
.L_73:
        /*0038*/ 	.byte	0x04, 0x17
        /*003a*/ 	.short	(.L_75 - .L_74)
.L_74:
        /*003c*/ 	.word	0x00000000
        /*0040*/ 	.short	0x0003
        /*0042*/ 	.short	0x0018
        /*0044*/ 	.byte	0x00, 0xf5, 0x21, 0x00


	//----- nvinfo : EIATTR_KPARAM_INFO
	.align		4
.L_75:
        /*0048*/ 	.byte	0x04, 0x17
        /*004a*/ 	.short	(.L_77 - .L_76)
.L_76:
        /*004c*/ 	.word	0x00000000
        /*0050*/ 	.short	0x0002
        /*0052*/ 	.short	0x0010
        /*0054*/ 	.byte	0x00, 0xf5, 0x21, 0x00


	//----- nvinfo : EIATTR_KPARAM_INFO
	.align		4
.L_77:
        /*0058*/ 	.byte	0x04, 0x17
        /*005a*/ 	.short	(.L_79 - .L_78)
.L_78:
        /*005c*/ 	.word	0x00000000
        /*0060*/ 	.short	0x0001
        /*0062*/ 	.short	0x0008
        /*0064*/ 	.byte	0x00, 0xf5, 0x21, 0x00


	//----- nvinfo : EIATTR_KPARAM_INFO
	.align		4
.L_79:
        /*0068*/ 	.byte	0x04, 0x17
        /*006a*/ 	.short	(.L_81 - .L_80)
.L_80:
        /*006c*/ 	.word	0x00000000
        /*0070*/ 	.short	0x0000
        /*0072*/ 	.short	0x0000
        /*0074*/ 	.byte	0x00, 0xf5, 0x21, 0x00


	//----- nvinfo : EIATTR_SPARSE_MMA_MASK
	.align		4
.L_81:
        /*0078*/ 	.byte	0x03, 0x50
        /*007a*/ 	.short	0x0000


	//----- nvinfo : EIATTR_MAXREG_COUNT
	.align		4
        /*007c*/ 	.byte	0x03, 0x1b
        /*007e*/ 	.short	0x00ff


	//----- nvinfo : EIATTR_MERCURY_ISA_VERSION
	.align		4
        /*0080*/ 	.byte	0x03, 0x5f
        /*0082*/ 	.short	0x0101


	//----- nvinfo : EIATTR_VRC_CTA_INIT_COUNT
	.align		4
        /*0084*/ 	.byte	0x02, 0x4a
	.zero		1
	.zero		1


	//----- nvinfo : EIATTR_EXIT_INSTR_OFFSETS
	.align		4
        /*0088*/ 	.byte	0x04, 0x1c
        /*008a*/ 	.short	(.L_83 - .L_82)


	//   ....[0]....
.L_82:
        /*008c*/ 	.word	0x00000070


	//   ....[1]....
        /*0090*/ 	.word	0x00000120


	//   ....[2]....
        /*0094*/ 	.word	0x00000470


	//   ....[3]....
        /*0098*/ 	.word	0x00000630


	//   ....[4]....
        /*009c*/ 	.word	0x00000770


	//   ....[5]....
        /*00a0*/ 	.word	0x00000860


	//----- nvinfo : EIATTR_CBANK_PARAM_SIZE
	.align		4
.L_83:
        /*00a4*/ 	.byte	0x03, 0x19
        /*00a6*/ 	.short	0x002c


	//----- nvinfo : EIATTR_PARAM_CBANK
	.align		4
        /*00a8*/ 	.byte	0x04, 0x0a
        /*00aa*/ 	.short	(.L_85 - .L_84)
	.align		4
.L_84:
        /*00ac*/ 	.word	index@(.nv.constant0._Z23KernelComputeClusterSumPfPiS_S0_iii)
        /*00b0*/ 	.short	0x0380
        /*00b2*/ 	.short	0x002c


	//----- nvinfo : EIATTR_SW_WAR
	.align		4
.L_85:
        /*00b4*/ 	.byte	0x04, 0x36
        /*00b6*/ 	.short	(.L_87 - .L_86)
.L_86:
        /*00b8*/ 	.word	0x00000008
.L_87:


//--------------------- .nv.info._Z23KernelClusterAssignmentPfS_PiS0_iii --------------------------
	.section	.nv.info._Z23KernelClusterAssignmentPfS_PiS0_iii,"",@"SHT_CUDA_INFO"
	.sectionflags	@""
	.align	4


	//----- nvinfo : EIATTR_CUDA_API_VERSION
	.align		4
        /*0000*/ 	.byte	0x04, 0x37
        /*0002*/ 	.short	(.L_89 - .L_88)
.L_88:
        /*0004*/ 	.word	0x00000082


	//----- nvinfo : EIATTR_KPARAM_INFO
	.align		4
.L_89:
        /*0008*/ 	.byte	0x04, 0x17
        /*000a*/ 	.short	(.L_91 - .L_90)
.L_90:
        /*000c*/ 	.word	0x00000000
        /*0010*/ 	.short	0x0006
        /*0012*/ 	.short	0x0028
        /*0014*/ 	.byte	0x00, 0xf0, 0x11, 0x00


	//----- nvinfo : EIATTR_KPARAM_INFO
	.align		4
.L_91:
        /*0018*/ 	.byte	0x04, 0x17
        /*001a*/ 	.short	(.L_93 - .L_92)
.L_92:
        /*001c*/ 	.word	0x00000000
        /*0020*/ 	.short	0x0005
        /*0022*/ 	.short	0x0024
        /*0024*/ 	.byte	0x00, 0xf0, 0x11, 0x00


	//----- nvinfo : EIATTR_KPARAM_INFO
	.align		4
.L_93:
        /*0028*/ 	.byte	0x04, 0x17
        /*002a*/ 	.short	(.L_95 - .L_94)
.L_94:
        /*002c*/ 	.word	0x00000000
        /*0030*/ 	.short	0x0004
        /*0032*/ 	.short	0x0020
        /*0034*/ 	.byte	0x00, 0xf0, 0x11, 0x00


	//----- nvinfo : EIATTR_KPARAM_INFO
	.align		4
.L_95:
        /*0038*/ 	.byte	0x04, 0x17
        /*003a*/ 	.short	(.L_97 - .L_96)
.L_96:
        /*003c*/ 	.word	0x00000000
        /*0040*/ 	.short	0x0003
        /*0042*/ 	.short	0x0018
        /*0044*/ 	.byte	0x00, 0xf5, 0x21, 0x00


	//----- nvinfo : EIATTR_KPARAM_INFO
	.align		4
.L_97:
        /*0048*/ 	.byte	0x04, 0x17
        /*004a*/ 	.short	(.L_99 - .L_98)
.L_98:
        /*004c*/ 	.word	0x00000000
        /*0050*/ 	.short	0x0002
        /*0052*/ 	.short	0x0010
        /*0054*/ 	.byte	0x00, 0xf5, 0x21, 0x00


	//----- nvinfo : EIATTR_KPARAM_INFO
	.align		4
.L_99:
        /*0058*/ 	.byte	0x04, 0x17
        /*005a*/ 	.short	(.L_101 - .L_100)
.L_100:
        /*005c*/ 	.word	0x00000000
        /*0060*/ 	.short	0x0001
        /*0062*/ 	.short	0x0008
        /*0064*/ 	.byte	0x00, 0xf5, 0x21, 0x00


	//----- nvinfo : EIATTR_KPARAM_INFO
	.align		4
.L_101:
        /*0068*/ 	.byte	0x04, 0x17
        /*006a*/ 	.short	(.L_103 - .L_102)
.L_102:
        /*006c*/ 	.word	0x00000000
        /*0070*/ 	.short	0x0000
        /*0072*/ 	.short	0x0000
        /*0074*/ 	.byte	0x00, 0xf5, 0x21, 0x00


	//----- nvinfo : EIATTR_SPARSE_MMA_MASK
	.align		4
.L_103:
        /*0078*/ 	.byte	0x03, 0x50
        /*007a*/ 	.short	0x0000


	//----- nvinfo : EIATTR_MAXREG_COUNT
	.align		4
        /*007c*/ 	.byte	0x03, 0x1b
        /*007e*/ 	.short	0x00ff


	//----- nvinfo : EIATTR_NUM_BARRIERS
	.align		4
        /*0080*/ 	.byte	0x02, 0x4c
        /*0082*/ 	.byte	0x01
	.zero		1


	//----- nvinfo : EIATTR_MERCURY_ISA_VERSION
	.align		4
        /*0084*/ 	.byte	0x03, 0x5f
        /*0086*/ 	.short	0x0101


	//----- nvinfo : EIATTR_VRC_CTA_INIT_COUNT
	.align		4
        /*0088*/ 	.byte	0x02, 0x4a
	.zero		1
	.zero		1


	//----- nvinfo : EIATTR_EXIT_INSTR_OFFSETS
	.align		4
        /*008c*/ 	.byte	0x04, 0x1c
        /*008e*/ 	.short	(.L_105 - .L_104)


	//   ....[0]....
.L_104:
        /*0090*/ 	.word	0x00001060


	//   ....[1]....
        /*0094*/ 	.word	0x000010d0


	//----- nvinfo : EIATTR_CRS_STACK_SIZE
	.align		4
.L_105:
        /*0098*/ 	.byte	0x04, 0x1e
        /*009a*/ 	.short	(.L_107 - .L_106)
.L_106:
        /*009c*/ 	.word	0x00000000


	//----- nvinfo : EIATTR_CBANK_PARAM_SIZE
	.align		4
.L_107:
        /*00a0*/ 	.byte	0x03, 0x19
        /*00a2*/ 	.short	0x002c


	//----- nvinfo : EIATTR_PARAM_CBANK
	.align		4
        /*00a4*/ 	.byte	0x04, 0x0a
        /*00a6*/ 	.short	(.L_109 - .L_108)
	.align		4
.L_108:
        /*00a8*/ 	.word	index@(.nv.constant0._Z23KernelClusterAssignmentPfS_PiS0_iii)
        /*00ac*/ 	.short	0x0380
        /*00ae*/ 	.short	0x002c


	//----- nvinfo : EIATTR_SW_WAR
	.align		4
.L_109:
        /*00b0*/ 	.byte	0x04, 0x36
        /*00b2*/ 	.short	(.L_111 - .L_110)
.L_110:
        /*00b4*/ 	.word	0x00000008
.L_111:


//--------------------- .nv.callgraph             --------------------------
	.section	.nv.callgraph,"",@"SHT_CUDA_CALLGRAPH"
	.align	4
	.sectionentsize	8
	.align		4
        /*0000*/ 	.word	0x00000000
	.align		4
        /*0004*/ 	.word	0xffffffff
	.align		4
        /*0008*/ 	.word	0x00000000
	.align		4
        /*000c*/ 	.word	0xfffffffe
	.align		4
        /*0010*/ 	.word	0x00000000
	.align		4
        /*0014*/ 	.word	0xfffffffd
	.align		4
        /*0018*/ 	.word	0x00000000
	.align		4
        /*001c*/ 	.word	0xfffffffc


//--------------------- .text._Z17KernelMaxDistancePfS_S_iiS_ --------------------------
	.section	.text._Z17KernelMaxDistancePfS_S_iiS_,"ax",@progbits
	.align	128
        .global         _Z17KernelMaxDistancePfS_S_iiS_
        .type           _Z17KernelMaxDistancePfS_S_iiS_,@function
        .size           _Z17KernelMaxDistancePfS_S_iiS_,(.L_x_51 - _Z17KernelMaxDistancePfS_S_iiS_)
        .other          _Z17KernelMaxDistancePfS_S_iiS_,@"STO_CUDA_ENTRY STV_DEFAULT"
_Z17KernelMaxDistancePfS_S_iiS_:
.text._Z17KernelMaxDistancePfS_S_iiS_:
[----:B------:R-:W-:Y:S01]  /*0000*/  LDC R1, c[0x0][0x37c] ;  /* 0x0000df00ff017b82 */ /* 0x000fe20000000800 */
[----:B------:R-:W0:Y:S07]  /*0010*/  S2R R0, SR_TID.X ;  /* 0x0000000000007919 */ /* 0x000e2e0000002100 */
[----:B------:R-:W0:Y:S01]  /*0020*/  S2UR UR4, SR_CTAID.X ;  /* 0x00000000000479c3 */ /* 0x000e220000002500 */
[----:B------:R-:W1:Y:S01]  /*0030*/  LDCU UR5, c[0x0][0x398] ;  /* 0x00007300ff0577ac */ /* 0x000e620008000800 */
[----:B------:R-:W-:Y:S01]  /*0040*/  BSSY.RECONVERGENT B0, `(.L_x_0) ;  /* 0x00000cc000007945 */ /* 0x000fe20003800200 */
[----:B------:R-:W-:Y:S01]  /*0050*/  HFMA2 R8, -RZ, RZ, 7.62939453125e-06, 0 ;  /* 0x00800000ff087431 */ /* 0x000fe200000001ff */
[----:B------:R-:W-:Y:S01]  /*0060*/  MOV R15, 0x800000 ;  /* 0x00800000000f7802 */ /* 0x000fe20000000f00 */
[----:B------:R-:W2:Y:S03]  /*0070*/  LDCU.64 UR8, c[0x0][0x358] ;  /* 0x00006b00ff0877ac */ /* 0x000ea60008000a00 */
[----:B------:R-:W0:Y:S02]  /*0080*/  LDC R7, c[0x0][0x360] ;  /* 0x0000d800ff077b82 */ /* 0x000e240000000800 */
[----:B0-----:R-:W-:-:S05]  /*0090*/  IMAD R6, R7, UR4, R0 ;  /* 0x0000000407067c24 */ /* 0x001fca000f8e0200 */
[----:B-1----:R-:W-:-:S13]  /*00a0*/  ISETP.GE.AND P0, PT, R6, UR5, PT ;  /* 0x0000000506007c0c */ /* 0x002fda000bf06270 */
[----:B--2---:R-:W-:Y:S05]  /*00b0*/  @P0 BRA `(.L_x_1) ;  /* 0x0000000c00100947 */ /* 0x004fea0003800000 */
[----:B------:R-:W0:Y:S01]  /*00c0*/  LDCU UR5, c[0x0][0x39c] ;  /* 0x00007380ff0577ac */ /* 0x000e220008000800 */
[----:B------:R-:W-:Y:S01]  /*00d0*/  MOV R15, RZ ;  /* 0x000000ff000f7202 */ /* 0x000fe20000000f00 */
[----:B0-----:R-:W-:-:S09]  /*00e0*/  UISETP.GE.AND UP0, UPT, UR5, 0x1, UPT ;  /* 0x000000010500788c */ /* 0x001fd2000bf06270 */
[----:B------:R-:W-:Y:S05]  /*00f0*/  BRA.U !UP0, `(.L_x_1) ;  /* 0x0000000d08007547 */ /* 0x000fea000b800000 */
[----:B------:R-:W-:Y:S02]  /*0100*/  UISETP.GE.U32.AND UP1, UPT, UR5, 0x10, UPT ;  /* 0x000000100500788c */ /* 0x000fe4000bf26070 */
[----:B------:R-:W-:Y:S02]  /*0110*/  IMAD R9, R6, UR5, RZ ;  /* 0x0000000506097c24 */ /* 0x000fe4000f8e02ff */
[----:B------:R-:W-:Y:S01]  /*0120*/  HFMA2 R15, -RZ, RZ, 0, 0 ;  /* 0x00000000ff0f7431 */ /* 0x000fe200000001ff */
[----:B------:R-:W-:Y:S01]  /*0130*/  ULOP3.LUT UR6, UR5, 0xf, URZ, 0xc0, !UPT ;  /* 0x0000000f05067892 */ /* 0x000fe2000f8ec0ff */
[----:B------:R-:W-:Y:S01]  /*0140*/  UMOV UR4, URZ ;  /* 0x000000ff00047c82 */ /* 0x000fe20008000000 */
[----:B------:R-:W-:Y:S02]  /*0150*/  SHF.R.S32.HI R10, RZ, 0x1f, R9 ;  /* 0x0000001fff0a7819 */ /* 0x000fe40000011409 */
[----:B------:R-:W-:Y:S01]  /*0160*/  UISETP.NE.AND UP0, UPT, UR6, URZ, UPT ;  /* 0x000000ff0600728c */ /* 0x000fe2000bf05270 */
[----:B------:R-:W-:Y:S10]  /*0170*/  BRA.U !UP1, `(.L_x_2) ;  /* 0x0000000509447547 */ /* 0x000ff4000b800000 */
[----:B------:R-:W0:Y:S01]  /*0180*/  LDCU.128 UR12, c[0x0][0x380] ;  /* 0x00007000ff0c77ac */ /* 0x000e220008000c00 */
[C---:B------:R-:W-:Y:S02]  /*0190*/  LEA R4, P0, R9.reuse, 0x20, 0x2 ;  /* 0x0000002009047811 */ /* 0x040fe400078010ff */
[----:B------:R-:W-:Y:S01]  /*01a0*/  MOV R15, RZ ;  /* 0x000000ff000f7202 */ /* 0x000fe20000000f00 */
[----:B------:R-:W-:Y:S01]  /*01b0*/  ULOP3.LUT UR4, UR5, 0x7ffffff0, URZ, 0xc0, !UPT ;  /* 0x7ffffff005047892 */ /* 0x000fe2000f8ec0ff */
[----:B------:R-:W-:-:S03]  /*01c0*/  LEA.HI.X R5, R9, RZ, R10, 0x2, P0 ;  /* 0x000000ff09057211 */ /* 0x000fc600000f140a */
[----:B------:R-:W-:Y:S01]  /*01d0*/  UIADD3 UR7, UPT, UPT, -UR4, URZ, URZ ;  /* 0x000000ff04077290 */ /* 0x000fe2000fffe1ff */
[C---:B0-----:R-:W-:Y:S02]  /*01e0*/  IADD3 R2, P1, PT, R4.reuse, UR12, RZ ;  /* 0x0000000c04027c10 */ /* 0x041fe4000ff3e0ff */
[----:B------:R-:W-:Y:S02]  /*01f0*/  IADD3 R4, P2, PT, R4, UR14, RZ ;  /* 0x0000000e04047c10 */ /* 0x000fe4000ff5e0ff */
[C---:B------:R-:W-:Y:S02]  /*0200*/  IADD3.X R3, PT, PT, R5.reuse, UR13, RZ, P1, !PT ;  /* 0x0000000d05037c10 */ /* 0x040fe40008ffe4ff */
[----:B------:R-:W-:-:S09]  /*0210*/  IADD3.X R5, PT, PT, R5, UR15, RZ, P2, !PT ;  /* 0x0000000f05057c10 */ /* 0x000fd200097fe4ff */
.L_x_3:
[----:B------:R-:W2:Y:S04]  /*0220*/  LDG.E R13, desc[UR8][R2.64+-0x20] ;  /* 0xffffe008020d7981 */ /* 0x000ea8000c1e1900 */
[----:B------:R-:W2:Y:S04]  /*0230*/  LDG.E R14, desc[UR8][R4.64+-0x20] ;  /* 0xffffe008040e7981 */ /* 0x000ea8000c1e1900 */
[----:B------:R-:W3:Y:S04]  /*0240*/  LDG.E R26, desc[UR8][R2.64+-0x1c] ;  /* 0xffffe408021a7981 */ /* 0x000ee8000c1e1900 */
[----:B------:R-:W3:Y:S04]  /*0250*/  LDG.E R27, desc[UR8][R4.64+-0x1c] ;  /* 0xffffe408041b7981 */ /* 0x000ee8000c1e1900 */
[----:B------:R-:W4:Y:S04]  /*0260*/  LDG.E R17, desc[UR8][R2.64+-0x18] ;  /* 0xffffe80802117981 */ /* 0x000f28000c1e1900 */
[----:B------:R-:W4:Y:S04]  /*0270*/  LDG.E R18, desc[UR8][R4.64+-0x18] ;  /* 0xffffe80804127981 */ /* 0x000f28000c1e1900 */
[----:B------:R-:W5:Y:S04]  /*0280*/  LDG.E R23, desc[UR8][R2.64+-0x14] ;  /* 0xffffec0802177981 */ /* 0x000f68000c1e1900 */
[----:B------:R-:W5:Y:S04]  /*0290*/  LDG.E R24, desc[UR8][R4.64+-0x14] ;  /* 0xffffec0804187981 */ /* 0x000f68000c1e1900 */
[----:B------:R-:W5:Y:S04]  /*02a0*/  LDG.E R19, desc[UR8][R2.64+-0x10] ;  /* 0xfffff00802137981 */ /* 0x000f68000c1e1900 */
[----:B------:R-:W5:Y:S04]  /*02b0*/  LDG.E R20, desc[UR8][R4.64+-0x10] ;  /* 0xfffff00804147981 */ /* 0x000f68000c1e1900 */
[----:B------:R-:W5:Y:S04]  /*02c0*/  LDG.E R21, desc[UR8][R2.64+-0xc] ;  /* 0xfffff40802157981 */ /* 0x000f68000c1e1900 */
[----:B------:R-:W5:Y:S04]  /*02d0*/  LDG.E R22, desc[UR8][R4.64+-0xc] ;  /* 0xfffff40804167981 */ /* 0x000f68000c1e1900 */
[----:B------:R-:W5:Y:S04]  /*02e0*/  LDG.E R11, desc[UR8][R2.64+-0x8] ;  /* 0xfffff808020b7981 */ /* 0x000f68000c1e1900 */
[----:B------:R-:W5:Y:S01]  /*02f0*/  LDG.E R12, desc[UR8][R4.64+-0x8] ;  /* 0xfffff808040c7981 */ /* 0x000f62000c1e1900 */
[----:B--2---:R-:W-:-:S03]  /*0300*/  FADD R16, R13, -R14 ;  /* 0x8000000e0d107221 */ /* 0x004fc60000000000 */
[----:B------:R-:W2:Y:S04]  /*0310*/  LDG.E R13, desc[UR8][R2.64+-0x4] ;  /* 0xfffffc08020d7981 */ /* 0x000ea8000c1e1900 */
[----:B------:R-:W2:Y:S01]  /*0320*/  LDG.E R14, desc[UR8][R4.64+-0x4] ;  /* 0xfffffc08040e7981 */ /* 0x000ea2000c1e1900 */
[----:B------:R-:W-:Y:S01]  /*0330*/  FFMA R25, R16, R16, R15 ;  /* 0x0000001010197223 */ /* 0x000fe2000000000f */
[----:B---3--:R-:W-:Y:S02]  /*0340*/  FADD R26, R26, -R27 ;  /* 0x8000001b1a1a7221 */ /* 0x008fe40000000000 */
[----:B------:R-:W3:Y:S04]  /*0350*/  LDG.E R15, desc[UR8][R2.64] ;  /* 0x00000008020f7981 */ /* 0x000ee8000c1e1900 */
[----:B------:R-:W3:Y:S01]  /*0360*/  LDG.E R16, desc[UR8][R4.64] ;  /* 0x0000000804107981 */ /* 0x000ee2000c1e1900 */
[----:B------:R-:W-:Y:S01]  /*0370*/  FFMA R25, R26, R26, R25 ;  /* 0x0000001a1a197223 */ /* 0x000fe20000000019 */
[----:B----4-:R-:W-:-:S02]  /*0380*/  FADD R18, R17, -R18 ;  /* 0x8000001211127221 */ /* 0x010fc40000000000 */
[----:B------:R-:W4:Y:S02]  /*0390*/  LDG.E R17, desc[UR8][R2.64+0x4] ;  /* 0x0000040802117981 */ /* 0x000f24000c1e1900 */
[----:B------:R-:W-:Y:S02]  /*03a0*/  FFMA R25, R18, R18, R25 ;  /* 0x0000001212197223 */ /* 0x000fe40000000019 */
[----:B------:R-:W4:Y:S01]  /*03b0*/  LDG.E R18, desc[UR8][R4.64+0x4] ;  /* 0x0000040804127981 */ /* 0x000f22000c1e1900 */
[----:B-----5:R-:W-:-:S03]  /*03c0*/  FADD R24, R23, -R24 ;  /* 0x8000001817187221 */ /* 0x020fc60000000000 */
[----:B------:R-:W5:Y:S01]  /*03d0*/  LDG.E R23, desc[UR8][R4.64+0x14] ;  /* 0x0000140804177981 */ /* 0x000f62000c1e1900 */
[----:B------:R-:W-:Y:S01]  /*03e0*/  FFMA R25, R24, R24, R25 ;  /* 0x0000001818197223 */ /* 0x000fe20000000019 */
[----:B------:R-:W-:Y:S02]  /*03f0*/  FADD R24, R19, -R20 ;  /* 0x8000001413187221 */ /* 0x000fe40000000000 */
[----:B------:R-:W5:Y:S02]  /*0400*/  LDG.E R20, desc[UR8][R2.64+0x8] ;  /* 0x0000080802147981 */ /* 0x000f64000c1e1900 */
[----:B------:R-:W-:Y:S02]  /*0410*/  FFMA R25, R24, R24, R25 ;  /* 0x0000001818197223 */ /* 0x000fe40000000019 */
[----:B------:R-:W5:Y:S01]  /*0420*/  LDG.E R19, desc[UR8][R4.64+0x8] ;  /* 0x0000080804137981 */ /* 0x000f62000c1e1900 */
[----:B------:R-:W-:-:S03]  /*0430*/  FADD R24, R21, -R22 ;  /* 0x8000001615187221 */ /* 0x000fc60000000000 */
[----:B------:R-:W5:Y:S01]  /*0440*/  LDG.E R22, desc[UR8][R2.64+0xc] ;  /* 0x00000c0802167981 */ /* 0x000f62000c1e1900 */
[----:B------:R-:W-:-:S03]  /*0450*/  FFMA R25, R24, R24, R25 ;  /* 0x0000001818197223 */ /* 0x000fc60000000019 */
[----:B------:R-:W5:Y:S01]  /*0460*/  LDG.E R21, desc[UR8][R4.64+0xc] ;  /* 0x00000c0804157981 */ /* 0x000f62000c1e1900 */
[----:B------:R-:W-:-:S03]  /*0470*/  FADD R24, R11, -R12 ;  /* 0x8000000c0b187221 */ /* 0x000fc60000000000 */
[----:B------:R-:W5:Y:S04]  /*0480*/  LDG.E R11, desc[UR8][R2.64+0x10] ;  /* 0x00001008020b7981 */ /* 0x000f68000c1e1900 */
[----:B------:R-:W5:Y:S01]  /*0490*/  LDG.E R12, desc[UR8][R4.64+0x10] ;  /* 0x00001008040c7981 */ /* 0x000f62000c1e1900 */
[----:B------:R-:W-:-:S03]  /*04a0*/  FFMA R25, R24, R24, R25 ;  /* 0x0000001818197223 */ /* 0x000fc60000000019 */
[----:B------:R-:W5:Y:S01]  /*04b0*/  LDG.E R24, desc[UR8][R2.64+0x14] ;  /* 0x0000140802187981 */ /* 0x000f62000c1e1900 */
[----:B--2---:R-:W-:-:S03]  /*04c0*/  FADD R26, R13, -R14 ;  /* 0x8000000e0d1a7221 */ /* 0x004fc60000000000 */
[----:B------:R-:W2:Y:S01]  /*04d0*/  LDG.E R14, desc[UR8][R2.64+0x18] ;  /* 0x00001808020e7981 */ /* 0x000ea2000c1e1900 */
[----:B------:R-:W-:-:S03]  /*04e0*/  FFMA R25, R26, R26, R25 ;  /* 0x0000001a1a197223 */ /* 0x000fc60000000019 */
[----:B------:R-:W2:Y:S01]  /*04f0*/  LDG.E R13, desc[UR8][R4.64+0x18] ;  /* 0x00001808040d7981 */ /* 0x000ea2000c1e1900 */
[----:B---3--:R-:W-:-:S03]  /*0500*/  FADD R26, R15, -R16 ;  /* 0x800000100f1a7221 */ /* 0x008fc60000000000 */
[----:B------:R0:W3:Y:S04]  /*0510*/  LDG.E R15, desc[UR8][R2.64+0x1c] ;  /* 0x00001c08020f7981 */ /* 0x0000e8000c1e1900 */
[----:B------:R1:W3:Y:S01]  /*0520*/  LDG.E R16, desc[UR8][R4.64+0x1c] ;  /* 0x00001c0804107981 */ /* 0x0002e2000c1e1900 */
[----:B------:R-:W-:Y:S01]  /*0530*/  FFMA R25, R26, R26, R25 ;  /* 0x0000001a1a197223 */ /* 0x000fe20000000019 */
[----:B----4-:R-:W-:-:S04]  /*0540*/  FADD R18, R17, -R18 ;  /* 0x8000001211127221 */ /* 0x010fc80000000000 */
[----:B------:R-:W-:Y:S01]  /*0550*/  FFMA R25, R18, R18, R25 ;  /* 0x0000001212197223 */ /* 0x000fe20000000019 */
[----:B------:R-:W-:Y:S01]  /*0560*/  UIADD3 UR7, UPT, UPT, UR7, 0x10, URZ ;  /* 0x0000001007077890 */ /* 0x000fe2000fffe0ff */
[----:B-----5:R-:W-:-:S04]  /*0570*/  FADD R20, R20, -R19 ;  /* 0x8000001314147221 */ /* 0x020fc80000000000 */
[----:B------:R-:W-:Y:S01]  /*0580*/  FFMA R25, R20, R20, R25 ;  /* 0x0000001414197223 */ /* 0x000fe20000000019 */
[----:B------:R-:W-:-:S04]  /*0590*/  FADD R22, R22, -R21 ;  /* 0x8000001516167221 */ /* 0x000fc80000000000 */
[----:B------:R-:W-:Y:S01]  /*05a0*/  FFMA R25, R22, R22, R25 ;  /* 0x0000001616197223 */ /* 0x000fe20000000019 */
[----:B------:R-:W-:Y:S01]  /*05b0*/  FADD R12, R11, -R12 ;  /* 0x8000000c0b0c7221 */ /* 0x000fe20000000000 */
[----:B------:R-:W-:-:S03]  /*05c0*/  UISETP.NE.AND UP1, UPT, UR7, URZ, UPT ;  /* 0x000000ff0700728c */ /* 0x000fc6000bf25270 */
[----:B------:R-:W-:Y:S01]  /*05d0*/  FFMA R25, R12, R12, R25 ;  /* 0x0000000c0c197223 */ /* 0x000fe20000000019 */
[----:B------:R-:W-:-:S04]  /*05e0*/  FADD R24, R24, -R23 ;  /* 0x8000001718187221 */ /* 0x000fc80000000000 */
[----:B------:R-:W-:Y:S01]  /*05f0*/  FFMA R25, R24, R24, R25 ;  /* 0x0000001818197223 */ /* 0x000fe20000000019 */
[----:B0-----:R-:W-:Y:S02]  /*0600*/  IADD3 R2, P0, PT, R2, 0x40, RZ ;  /* 0x0000004002027810 */ /* 0x001fe40007f1e0ff */
[----:B-1----:R-:W-:Y:S02]  /*0610*/  IADD3 R4, P1, PT, R4, 0x40, RZ ;  /* 0x0000004004047810 */ /* 0x002fe40007f3e0ff */
[----:B------:R-:W-:Y:S02]  /*0620*/  IADD3.X R3, PT, PT, RZ, R3, RZ, P0, !PT ;  /* 0x00000003ff037210 */ /* 0x000fe400007fe4ff */
[----:B------:R-:W-:Y:S01]  /*0630*/  IADD3.X R5, PT, PT, RZ, R5, RZ, P1, !PT ;  /* 0x00000005ff057210 */ /* 0x000fe20000ffe4ff */
[----:B--2---:R-:W-:-:S04]  /*0640*/  FADD R14, R14, -R13 ;  /* 0x8000000d0e0e7221 */ /* 0x004fc80000000000 */
[----:B------:R-:W-:Y:S01]  /*0650*/  FFMA R25, R14, R14, R25 ;  /* 0x0000000e0e197223 */ /* 0x000fe20000000019 */
[----:B---3--:R-:W-:-:S04]  /*0660*/  FADD R16, R15, -R16 ;  /* 0x800000100f107221 */ /* 0x008fc80000000000 */
[----:B------:R-:W-:Y:S01]  /*0670*/  FFMA R15, R16, R16, R25 ;  /* 0x00000010100f7223 */ /* 0x000fe20000000019 */
[----:B------:R-:W-:Y:S06]  /*0680*/  BRA.U UP1, `(.L_x_3) ;  /* 0xfffffff901e47547 */ /* 0x000fec000b83ffff */
.L_x_2:
[----:B------:R-:W-:Y:S05]  /*0690*/  BRA.U !UP0, `(.L_x_1) ;  /* 0x0000000508987547 */ /* 0x000fea000b800000 */
[----:B------:R-:W-:Y:S02]  /*06a0*/  UISETP.GE.U32.AND UP0, UPT, UR6, 0x8, UPT ;  /* 0x000000080600788c */ /* 0x000fe4000bf06070 */
[----:B------:R-:W-:-:S04]  /*06b0*/  ULOP3.LUT UR7, UR5, 0x7, URZ, 0xc0, !UPT ;  /* 0x0000000705077892 */ /* 0x000fc8000f8ec0ff */
[----:B------:R-:W-:-:S03]  /*06c0*/  UISETP.NE.AND UP1, UPT, UR7, URZ, UPT ;  /* 0x000000ff0700728c */ /* 0x000fc6000bf25270 */
[----:B------:R-:W-:Y:S08]  /*06d0*/  BRA.U !UP0, `(.L_x_4) ;  /* 0x0000000108a87547 */ /* 0x000ff0000b800000 */
[----:B------:R-:W0:Y:S01]  /*06e0*/  LDCU.128 UR12, c[0x0][0x380] ;  /* 0x00007000ff0c77ac */ /* 0x000e220008000c00 */
[----:B------:R-:W-:-:S04]  /*06f0*/  IADD3 R3, P0, PT, R9, UR4, RZ ;  /* 0x0000000409037c10 */ /* 0x000fc8000ff1e0ff */
[----:B------:R-:W-:Y:S02]  /*0700*/  IADD3.X R4, PT, PT, RZ, R10, RZ, P0, !PT ;  /* 0x0000000aff047210 */ /* 0x000fe400007fe4ff */
[C---:B------:R-:W-:Y:S02]  /*0710*/  SHF.L.U32 R2, R3.reuse, 0x2, RZ ;  /* 0x0000000203027819 */ /* 0x040fe400000006ff */
[----:B------:R-:W-:Y:S02]  /*0720*/  SHF.L.U64.HI R3, R3, 0x2, R4 ;  /* 0x0000000203037819 */ /* 0x000fe40000010204 */
[C---:B0-----:R-:W-:Y:S02]  /*0730*/  IADD3 R4, P0, PT, R2.reuse, UR12, RZ ;  /* 0x0000000c02047c10 */ /* 0x041fe4000ff1e0ff */
[----:B------:R-:W-:Y:S02]  /*0740*/  IADD3 R2, P1, PT, R2, UR14, RZ ;  /* 0x0000000e02027c10 */ /* 0x000fe4000ff3e0ff */
[----:B------:R-:W-:-:S02]  /*0750*/  IADD3.X R5, PT, PT, R3, UR13, RZ, P0, !PT ;  /* 0x0000000d03057c10 */ /* 0x000fc400087fe4ff */
[----:B------:R-:W-:-:S03]  /*0760*/  IADD3.X R3, PT, PT, R3, UR15, RZ, P1, !PT ;  /* 0x0000000f03037c10 */ /* 0x000fc60008ffe4ff */
        /* <DEDUP_REMOVED lines=16> */
[----:B------:R-:W-:Y:S01]  /*0870*/  UIADD3 UR4, UPT, UPT, UR4, 0x8, URZ ;  /* 0x0000000804047890 */ /* 0x000fe2000fffe0ff */
[----:B--2---:R-:W-:-:S04]  /*0880*/  FADD R24, R24, -R25 ;  /* 0x8000001918187221 */ /* 0x004fc80000000000 */
[----:B------:R-:W-:Y:S01]  /*0890*/  FFMA R15, R24, R24, R15 ;  /* 0x00000018180f7223 */ /* 0x000fe2000000000f */
[----:B---3--:R-:W-:-:S04]  /*08a0*/  FADD R26, R26, -R27 ;  /* 0x8000001b1a1a7221 */ /* 0x008fc80000000000 */
[----:B------:R-:W-:Y:S01]  /*08b0*/  FFMA R15, R26, R26, R15 ;  /* 0x0000001a1a0f7223 */ /* 0x000fe2000000000f */
[----:B----4-:R-:W-:-:S04]  /*08c0*/  FADD R18, R21, -R18 ;  /* 0x8000001215127221 */ /* 0x010fc80000000000 */
[----:B------:R-:W-:Y:S01]  /*08d0*/  FFMA R15, R18, R18, R15 ;  /* 0x00000012120f7223 */ /* 0x000fe2000000000f */
[----:B-----5:R-:W-:-:S04]  /*08e0*/  FADD R16, R19, -R16 ;  /* 0x8000001013107221 */ /* 0x020fc80000000000 */
[----:B------:R-:W-:Y:S01]  /*08f0*/  FFMA R15, R16, R16, R15 ;  /* 0x00000010100f7223 */ /* 0x000fe2000000000f */
[----:B------:R-:W-:-:S04]  /*0900*/  FADD R14, R17, -R14 ;  /* 0x8000000e110e7221 */ /* 0x000fc80000000000 */
[----:B------:R-:W-:Y:S01]  /*0910*/  FFMA R15, R14, R14, R15 ;  /* 0x0000000e0e0f7223 */ /* 0x000fe2000000000f */
[----:B------:R-:W-:-:S04]  /*0920*/  FADD R12, R13, -R12 ;  /* 0x8000000c0d0c7221 */ /* 0x000fc80000000000 */
[----:B------:R-:W-:Y:S01]  /*0930*/  FFMA R15, R12, R12, R15 ;  /* 0x0000000c0c0f7223 */ /* 0x000fe2000000000f */
[----:B------:R-:W-:-:S04]  /*0940*/  FADD R20, R11, -R20 ;  /* 0x800000140b147221 */ /* 0x000fc80000000000 */
[----:B------:R-:W-:Y:S01]  /*0950*/  FFMA R15, R20, R20, R15 ;  /* 0x00000014140f7223 */ /* 0x000fe2000000000f */
[----:B------:R-:W-:-:S04]  /*0960*/  FADD R22, R22, -R23 ;  /* 0x8000001716167221 */ /* 0x000fc80000000000 */
[----:B------:R-:W-:-:S07]  /*0970*/  FFMA R15, R22, R22, R15 ;  /* 0x00000016160f7223 */ /* 0x000fce000000000f */
.L_x_4:
        /* <DEDUP_REMOVED lines=30> */
[----:B------:R-:W-:-:S07]  /*0b60*/  FFMA R15, R19, R19, R12 ;  /* 0x00000013130f7223 */ /* 0x000fce000000000c */
.L_x_5:
[----:B------:R-:W-:Y:S05]  /*0b70*/  BRA.U !UP1, `(.L_x_1) ;  /* 0x0000000109607547 */ /* 0x000fea000b800000 */
[----:B------:R-:W0:Y:S01]  /*0b80*/  LDCU.128 UR12, c[0x0][0x380] ;  /* 0x00007000ff0c77ac */ /* 0x000e220008000c00 */
[----:B------:R-:W-:Y:S01]  /*0b90*/  IADD3 R12, P0, PT, R9, UR4, RZ ;  /* 0x00000004090c7c10 */ /* 0x000fe2000ff1e0ff */
[----:B------:R-:W-:-:S03]  /*0ba0*/  UIADD3 UR5, UPT, UPT, -UR5, URZ, URZ ;  /* 0x000000ff05057290 */ /* 0x000fc6000fffe1ff */
[----:B------:R-:W-:Y:S02]  /*0bb0*/  IADD3.X R3, PT, PT, RZ, R10, RZ, P0, !PT ;  /* 0x0000000aff037210 */ /* 0x000fe400007fe4ff */
[C---:B------:R-:W-:Y:S02]  /*0bc0*/  SHF.L.U32 R9, R12.reuse, 0x2, RZ ;  /* 0x000000020c097819 */ /* 0x040fe400000006ff */
[----:B------:R-:W-:Y:S02]  /*0bd0*/  SHF.L.U64.HI R12, R12, 0x2, R3 ;  /* 0x000000020c0c7819 */ /* 0x000fe40000010203 */
[C---:B0-----:R-:W-:Y:S02]  /*0be0*/  IADD3 R4, P0, PT, R9.reuse, UR14, RZ ;  /* 0x0000000e09047c10 */ /* 0x041fe4000ff1e0ff */
[----:B------:R-:W-:Y:S02]  /*0bf0*/  IADD3 R9, P1, PT, R9, UR12, RZ ;  /* 0x0000000c09097c10 */ /* 0x000fe4000ff3e0ff */
[----:B------:R-:W-:-:S02]  /*0c00*/  IADD3.X R11, PT, PT, R12, UR15, RZ, P0, !PT ;  /* 0x0000000f0c0b7c10 */ /* 0x000fc400087fe4ff */
[----:B------:R-:W-:-:S09]  /*0c10*/  IADD3.X R12, PT, PT, R12, UR13, RZ, P1, !PT ;  /* 0x0000000d0c0c7c10 */ /* 0x000fd20008ffe4ff */
.L_x_6:
[----:B------:R-:W-:Y:S02]  /*0c20*/  MOV R2, R9 ;  /* 0x0000000900027202 */ /* 0x000fe40000000f00 */
[----:B------:R-:W-:Y:S02]  /*0c30*/  MOV R5, R11 ;  /* 0x0000000b00057202 */ /* 0x000fe40000000f00 */
[----:B------:R-:W-:-:S04]  /*0c40*/  MOV R3, R12 ;  /* 0x0000000c00037202 */ /* 0x000fc80000000f00 */
[----:B------:R0:W2:Y:S04]  /*0c50*/  LDG.E R5, desc[UR8][R4.64] ;  /* 0x0000000804057981 */ /* 0x0000a8000c1e1900 */
[----:B------:R-:W2:Y:S01]  /*0c60*/  LDG.E R2, desc[UR8][R2.64] ;  /* 0x0000000802027981 */ /* 0x000ea2000c1e1900 */
[----:B------:R-:W-:-:S04]  /*0c70*/  UIADD3 UR5, UPT, UPT, UR5, 0x1, URZ ;  /* 0x0000000105057890 */ /* 0x000fc8000fffe0ff */
[----:B------:R-:W-:Y:S01]  /*0c80*/  UISETP.NE.AND UP0, UPT, UR5, URZ, UPT ;  /* 0x000000ff0500728c */ /* 0x000fe2000bf05270 */
[----:B0-----:R-:W-:Y:S02]  /*0c90*/  IADD3 R4, P0, PT, R4, 0x4, RZ ;  /* 0x0000000404047810 */ /* 0x001fe40007f1e0ff */
[----:B------:R-:W-:Y:S02]  /*0ca0*/  IADD3 R9, P1, PT, R9, 0x4, RZ ;  /* 0x0000000409097810 */ /* 0x000fe40007f3e0ff */
[----:B------:R-:W-:Y:S02]  /*0cb0*/  IADD3.X R11, PT, PT, RZ, R11, RZ, P0, !PT ;  /* 0x0000000bff0b7210 */ /* 0x000fe400007fe4ff */
[----:B------:R-:W-:Y:S01]  /*0cc0*/  IADD3.X R12, PT, PT, RZ, R12, RZ, P1, !PT ;  /* 0x0000000cff0c7210 */ /* 0x000fe20000ffe4ff */
[----:B--2---:R-:W-:-:S04]  /*0cd0*/  FADD R10, R2, -R5 ;  /* 0x80000005020a7221 */ /* 0x004fc80000000000 */
[----:B------:R-:W-:Y:S01]  /*0ce0*/  FFMA R15, R10, R10, R15 ;  /* 0x0000000a0a0f7223 */ /* 0x000fe2000000000f */
[----:B------:R-:W-:Y:S06]  /*0cf0*/  BRA.U UP0, `(.L_x_6) ;  /* 0xfffffffd00c87547 */ /* 0x000fec000b83ffff */
.L_x_1:
[----:B------:R-:W-:Y:S05]  /*0d00*/  BSYNC.RECONVERGENT B0 ;  /* 0x0000000000007941 */ /* 0x000fea0003800200 */
.L_x_0:
[----:B------:R-:W-:Y:S01]  /*0d10*/  ISETP.NE.AND P1, PT, R6, RZ, PT ;  /* 0x000000ff0600720c */ /* 0x000fe20003f25270 */
[----:B------:R-:W0:Y:S01]  /*0d20*/  S2UR UR5, SR_CgaCtaId ;  /* 0x00000000000579c3 */ /* 0x000e220000008800 */
[----:B------:R-:W-:Y:S01]  /*0d30*/  UMOV UR4, 0x400 ;  /* 0x0000040000047882 */ /* 0x000fe20000000000 */
[----:B------:R-:W-:Y:S02]  /*0d40*/  ISETP.GE.U32.AND P2, PT, R7, 0x2, PT ;  /* 0x000000020700780c */ /* 0x000fe40003f46070 */
[----:B------:R-:W-:-:S04]  /*0d50*/  ISETP.NE.AND P0, PT, R0, RZ, PT ;  /* 0x000000ff0000720c */ /* 0x000fc80003f05270 */
[----:B------:R-:W1:Y:S08]  /*0d60*/  LDC.64 R2, c[0x0][0x390] ;  /* 0x0000e400ff027b82 */ /* 0x000e700000000a00 */
[----:B------:R-:W2:Y:S01]  /*0d70*/  @!P1 LDC.64 R4, c[0x0][0x3a0] ;  /* 0x0000e800ff049b82 */ /* 0x000ea20000000a00 */
[----:B0-----:R-:W-:Y:S01]  /*0d80*/  ULEA UR4, UR5, UR4, 0x18 ;  /* 0x0000000405047291 */ /* 0x001fe2000f8ec0ff */
[----:B-1----:R-:W-:-:S05]  /*0d90*/  IMAD.WIDE R2, R6, 0x4, R2 ;  /* 0x0000000406027825 */ /* 0x002fca00078e0202 */
[----:B------:R-:W-:Y:S01]  /*0da0*/  LEA R6, R0, UR4, 0x2 ;  /* 0x0000000400067c11 */ /* 0x000fe2000f8e10ff */
[----:B------:R0:W-:Y:S04]  /*0db0*/  STG.E desc[UR8][R2.64], R15 ;  /* 0x0000000f02007986 */ /* 0x0001e8000c101908 */
[----:B------:R0:W-:Y:S04]  /*0dc0*/  STS [R6], R15 ;  /* 0x0000000f06007388 */ /* 0x0001e80000000800 */
[----:B--2---:R0:W-:Y:S01]  /*0dd0*/  @!P1 STG.E desc[UR8][R4.64], R8 ;  /* 0x0000000804009986 */ /* 0x0041e2000c101908 */
[----:B------:R-:W-:Y:S06]  /*0de0*/  BAR.SYNC.DEFER_BLOCKING 0x0 ;  /* 0x0000000000007b1d */ /* 0x000fec0000010000 */
[----:B------:R-:W-:Y:S05]  /*0df0*/  @!P2 BRA `(.L_x_7) ;  /* 0x00000000002ca947 */ /* 0x000fea0003800000 */
.L_x_8:
[----:B------:R-:W-:-:S04]  /*0e00*/  SHF.R.U32.HI R9, RZ, 0x1, R7 ;  /* 0x00000001ff097819 */ /* 0x000fc80000011607 */
[----:B------:R-:W-:-:S13]  /*0e10*/  ISETP.GE.U32.AND P1, PT, R0, R9, PT ;  /* 0x000000090000720c */ /* 0x000fda0003f26070 */
[----:B0-----:R-:W-:Y:S01]  /*0e20*/  @!P1 LEA R3, R9, R6, 0x2 ;  /* 0x0000000609039211 */ /* 0x001fe200078e10ff */
[----:B------:R-:W-:Y:S05]  /*0e30*/  @!P1 LDS R2, [R6] ;  /* 0x0000000006029984 */ /* 0x000fea0000000800 */
[----:B------:R-:W0:Y:S02]  /*0e40*/  @!P1 LDS R3, [R3] ;  /* 0x0000000003039984 */ /* 0x000e240000000800 */
[----:B0-----:R-:W-:-:S05]  /*0e50*/  @!P1 FMNMX R5, R2, R3, !PT ;  /* 0x0000000302059209 */ /* 0x001fca0007800000 */
[----:B------:R1:W-:Y:S01]  /*0e60*/  @!P1 STS [R6], R5 ;  /* 0x0000000506009388 */ /* 0x0003e20000000800 */
[----:B------:R-:W-:Y:S01]  /*0e70*/  BAR.SYNC.DEFER_BLOCKING 0x0 ;  /* 0x0000000000007b1d */ /* 0x000fe20000010000 */
[----:B------:R-:W-:Y:S02]  /*0e80*/  ISETP.GT.U32.AND P1, PT, R7, 0x3, PT ;  /* 0x000000030700780c */ /* 0x000fe40003f24070 */
[----:B------:R-:W-:-:S11]  /*0e90*/  MOV R7, R9 ;  /* 0x0000000900077202 */ /* 0x000fd60000000f00 */
[----:B-1----:R-:W-:Y:S05]  /*0ea0*/  @P1 BRA `(.L_x_8) ;  /* 0xfffffffc00d41947 */ /* 0x002fea000383ffff */
.L_x_7:
[----:B------:R-:W-:Y:S05]  /*0eb0*/  @P0 EXIT ;  /* 0x000000000000094d */ /* 0x000fea0003800000 */
[----:B------:R-:W1:Y:S01]  /*0ec0*/  S2UR UR5, SR_CgaCtaId ;  /* 0x00000000000579c3 */ /* 0x000e620000008800 */
[----:B------:R-:W-:-:S07]  /*0ed0*/  UMOV UR4, 0x400 ;  /* 0x0000040000047882 */ /* 0x000fce0000000000 */
[----:B0-----:R-:W0:Y:S01]  /*0ee0*/  LDC.64 R2, c[0x0][0x3a0] ;  /* 0x0000e800ff027b82 */ /* 0x001e220000000a00 */
[----:B-1----:R-:W-:-:S09]  /*0ef0*/  ULEA UR4, UR5, UR4, 0x18 ;  /* 0x0000000405047291 */ /* 0x002fd2000f8ec0ff */
[----:B------:R-:W0:Y:S04]  /*0f00*/  LDS R5, [UR4] ;  /* 0x00000004ff057984 */ /* 0x000e280008000800 */
[----:B0-----:R-:W-:Y:S01]  /*0f10*/  REDG.E.MAX.S32.STRONG.GPU desc[UR8][R2.64], R5 ;  /* 0x000000050200798e */ /* 0x001fe2000d12e308 */
[----:B------:R-:W-:Y:S05]  /*0f20*/  EXIT ;  /* 0x000000000000794d */ /* 0x000fea0003800000 */
.L_x_9:
[----:B------:R-:W-:-:S00]  /*0f30*/  BRA `(.L_x_9) ;  /* 0xfffffffc00fc7947 */ /* 0x000fc0000383ffff */
[----:B------:R-:W-:-:S00]  /*0f40*/  NOP ;  /* 0x0000000000007918 */ /* 0x000fc00000000000 */
        /* <DEDUP_REMOVED lines=11> */
.L_x_51:


//--------------------- .text._Z20KenelUpdateCentroidsPfPiii --------------------------
	.section	.text._Z20KenelUpdateCentroidsPfPiii,"ax",@progbits
	.align	128
        .global         _Z20KenelUpdateCentroidsPfPiii
        .type           _Z20KenelUpdateCentroidsPfPiii,@function
        .size           _Z20KenelUpdateCentroidsPfPiii,(.L_x_50 - _Z20KenelUpdateCentroidsPfPiii)
        .other          _Z20KenelUpdateCentroidsPfPiii,@"STO_CUDA_ENTRY STV_DEFAULT"
_Z20KenelUpdateCentroidsPfPiii:
.text._Z20KenelUpdateCentroidsPfPiii:
[----:B------:R-:W-:Y:S01]  /*0000*/  LDC R1, c[0x0][0x37c] ;  /* 0x0000df00ff017b82 */ /* 0x000fe20000000800 */
[----:B------:R-:W0:Y:S07]  /*0010*/  S2R R5, SR_TID.X ;  /* 0x0000000000057919 */ /* 0x000e2e0000002100 */
[----:B------:R-:W0:Y:S08]  /*0020*/  S2UR UR4, SR_CTAID.X ;  /* 0x00000000000479c3 */ /* 0x000e300000002500 */
[----:B------:R-:W0:Y:S08]  /*0030*/  LDC R0, c[0x0][0x360] ;  /* 0x0000d800ff007b82 */ /* 0x000e300000000800 */
[----:B------:R-:W1:Y:S01]  /*0040*/  LDC.64 R2, c[0x0][0x390] ;  /* 0x0000e400ff027b82 */ /* 0x000e620000000a00 */
[----:B0-----:R-:W-:-:S02]  /*0050*/  IMAD R0, R0, UR4, R5 ;  /* 0x0000000400007c24 */ /* 0x001fc4000f8e0205 */
[----:B-1----:R-:W-:-:S05]  /*0060*/  IMAD R5, R3, R2, RZ ;  /* 0x0000000203057224 */ /* 0x002fca00078e02ff */
[----:B------:R-:W-:-:S13]  /*0070*/  ISETP.GE.AND P0, PT, R0, R5, PT ;  /* 0x000000050000720c */ /* 0x000fda0003f06270 */
[----:B------:R-:W-:Y:S05]  /*0080*/  @P0 EXIT ;  /* 0x000000000000094d */ /* 0x000fea0003800000 */
[----:B------:R-:W-:Y:S01]  /*0090*/  IABS R7, R3 ;  /* 0x0000000300077213 */ /* 0x000fe20000000000 */
[----:B------:R-:W0:Y:S01]  /*00a0*/  LDCU.64 UR4, c[0x0][0x358] ;  /* 0x00006b00ff0477ac */ /* 0x000e220008000a00 */
[----:B------:R-:W-:Y:S02]  /*00b0*/  IABS R8, R0 ;  /* 0x0000000000087213 */ /* 0x000fe40000000000 */
[----:B------:R-:W1:Y:S08]  /*00c0*/  I2F.RP R2, R7 ;  /* 0x0000000700027306 */ /* 0x000e700000209400 */
[----:B-1----:R-:W1:Y:S02]  /*00d0*/  MUFU.RCP R2, R2 ;  /* 0x0000000200027308 */ /* 0x002e640000001000 */
[----:B-1----:R-:W-:-:S06]  /*00e0*/  VIADD R4, R2, 0xffffffe ;  /* 0x0ffffffe02047836 */ /* 0x002fcc0000000000 */
[----:B------:R1:W2:Y:S02]  /*00f0*/  F2I.FTZ.U32.TRUNC.NTZ R5, R4 ;  /* 0x0000000400057305 */ /* 0x0002a4000021f000 */
[----:B-1----:R-:W-:Y:S02]  /*0100*/  IMAD.MOV.U32 R4, RZ, RZ, RZ ;  /* 0x000000ffff047224 */ /* 0x002fe400078e00ff */
[----:B--2---:R-:W-:-:S04]  /*0110*/  IMAD.MOV R6, RZ, RZ, -R5 ;  /* 0x000000ffff067224 */ /* 0x004fc800078e0a05 */
[----:B------:R-:W-:-:S04]  /*0120*/  IMAD R9, R6, R7, RZ ;  /* 0x0000000706097224 */ /* 0x000fc800078e02ff */
[----:B------:R-:W-:-:S06]  /*0130*/  IMAD.HI.U32 R5, R5, R9, R4 ;  /* 0x0000000905057227 */ /* 0x000fcc00078e0004 */
[----:B------:R-:W-:Y:S02]  /*0140*/  IMAD.HI.U32 R6, R5, R8, RZ ;  /* 0x0000000805067227 */ /* 0x000fe400078e00ff */
[----:B------:R-:W1:Y:S02]  /*0150*/  LDC.64 R4, c[0x0][0x388] ;  /* 0x0000e200ff047b82 */ /* 0x000e640000000a00 */
[----:B------:R-:W-:-:S04]  /*0160*/  IMAD.MOV R2, RZ, RZ, -R6 ;  /* 0x000000ffff027224 */ /* 0x000fc800078e0a06 */
[----:B------:R-:W-:-:S05]  /*0170*/  IMAD R2, R7, R2, R8 ;  /* 0x0000000207027224 */ /* 0x000fca00078e0208 */
[----:B------:R-:W-:-:S13]  /*0180*/  ISETP.GT.U32.AND P2, PT, R7, R2, PT ;  /* 0x000000020700720c */ /* 0x000fda0003f44070 */
[----:B------:R-:W-:Y:S02]  /*0190*/  @!P2 IMAD.IADD R2, R2, 0x1, -R7 ;  /* 0x000000010202a824 */ /* 0x000fe400078e0a07 */
[----:B------:R-:W-:Y:S01]  /*01a0*/  @!P2 VIADD R6, R6, 0x1 ;  /* 0x000000010606a836 */ /* 0x000fe20000000000 */
[----:B------:R-:W-:Y:S02]  /*01b0*/  ISETP.NE.AND P2, PT, R3, RZ, PT ;  /* 0x000000ff0300720c */ /* 0x000fe40003f45270 */
[----:B------:R-:W-:Y:S02]  /*01c0*/  ISETP.GE.U32.AND P0, PT, R2, R7, PT ;  /* 0x000000070200720c */ /* 0x000fe40003f06070 */
[----:B------:R-:W-:-:S04]  /*01d0*/  LOP3.LUT R2, R0, R3, RZ, 0x3c, !PT ;  /* 0x0000000300027212 */ /* 0x000fc800078e3cff */
[----:B------:R-:W-:-:S07]  /*01e0*/  ISETP.GE.AND P1, PT, R2, RZ, PT ;  /* 0x000000ff0200720c */ /* 0x000fce0003f26270 */
[----:B------:R-:W-:-:S06]  /*01f0*/  @P0 VIADD R6, R6, 0x1 ;  /* 0x0000000106060836 */ /* 0x000fcc0000000000 */
[----:B------:R-:W-:Y:S01]  /*0200*/  @!P1 IMAD.MOV R6, RZ, RZ, -R6 ;  /* 0x000000ffff069224 */ /* 0x000fe200078e0a06 */
[----:B------:R-:W-:-:S05]  /*0210*/  @!P2 LOP3.LUT R6, RZ, R3, RZ, 0x33, !PT ;  /* 0x00000003ff06a212 */ /* 0x000fca00078e33ff */
[----:B-1----:R-:W-:Y:S02]  /*0220*/  IMAD.WIDE R2, R6, 0x4, R4 ;  /* 0x0000000406027825 */ /* 0x002fe400078e0204 */
[----:B------:R-:W1:Y:S04]  /*0230*/  LDC.64 R4, c[0x0][0x380] ;  /* 0x0000e000ff047b82 */ /* 0x000e680000000a00 */
[----:B0-----:R-:W2:Y:S01]  /*0240*/  LDG.E R2, desc[UR4][R2.64] ;  /* 0x0000000402027981 */ /* 0x001ea2000c1e1900 */
[----:B-1----:R-:W-:-:S05]  /*0250*/  IMAD.WIDE R4, R0, 0x4, R4 ;  /* 0x0000000400047825 */ /* 0x002fca00078e0204 */
[----:B------:R-:W3:Y:S01]  /*0260*/  LDG.E R0, desc[UR4][R4.64] ;  /* 0x0000000404007981 */ /* 0x000ee2000c1e1900 */
[----:B------:R-:W-:Y:S01]  /*0270*/  BSSY.RECONVERGENT B0, `(.L_x_10) ;  /* 0x000000d000007945 */ /* 0x000fe20003800200 */
[----:B--2---:R-:W-:-:S04]  /*0280*/  I2FP.F32.S32 R11, R2 ;  /* 0x00000002000b7245 */ /* 0x004fc80000201400 */
[----:B------:R-:W0:Y:S02]  /*0290*/  MUFU.RCP R6, R11 ;  /* 0x0000000b00067308 */ /* 0x000e240000001000 */
[----:B0-----:R-:W-:-:S06]  /*02a0*/  FFMA R7, -R11, R6, 1 ;  /* 0x3f8000000b077423 */ /* 0x001fcc0000000106 */
[----:B---3--:R-:W0:Y:S01]  /*02b0*/  FCHK P0, R0, R11 ;  /* 0x0000000b00007302 */ /* 0x008e220000000000 */
[----:B------:R-:W-:-:S04]  /*02c0*/  FFMA R7, R6, R7, R6 ;  /* 0x0000000706077223 */ /* 0x000fc80000000006 */
[----:B------:R-:W-:-:S04]  /*02d0*/  FFMA R6, R0, R7, RZ ;  /* 0x0000000700067223 */ /* 0x000fc800000000ff */
[----:B------:R-:W-:-:S04]  /*02e0*/  FFMA R8, -R11, R6, R0 ;  /* 0x000000060b087223 */ /* 0x000fc80000000100 */
[----:B------:R-:W-:Y:S01]  /*02f0*/  FFMA R7, R7, R8, R6 ;  /* 0x0000000807077223 */ /* 0x000fe20000000006 */
[----:B0-----:R-:W-:Y:S06]  /*0300*/  @!P0 BRA `(.L_x_11) ;  /* 0x00000000000c8947 */ /* 0x001fec0003800000 */
[----:B------:R-:W-:-:S07]  /*0310*/  MOV R2, 0x330 ;  /* 0x0000033000027802 */ /* 0x000fce0000000f00 */
[----:B------:R-:W-:Y:S05]  /*0320*/  CALL.REL.NOINC `($__internal_0_$__cuda_sm3x_div_rn_noftz_f32_slowpath) ;  /* 0x0000000000107944 */ /* 0x000fea0003c00000 */
[----:B------:R-:W-:-:S07]  /*0330*/  IMAD.MOV.U32 R7, RZ, RZ, R0 ;  /* 0x000000ffff077224 */ /* 0x000fce00078e0000 */
.L_x_11:
[----:B------:R-:W-:Y:S05]  /*0340*/  BSYNC.RECONVERGENT B0 ;  /* 0x0000000000007941 */ /* 0x000fea0003800200 */
.L_x_10:
[----:B------:R-:W-:Y:S01]  /*0350*/  STG.E desc[UR4][R4.64], R7 ;  /* 0x0000000704007986 */ /* 0x000fe2000c101904 */
[----:B------:R-:W-:Y:S05]  /*0360*/  EXIT ;  /* 0x000000000000794d */ /* 0x000fea0003800000 */
        .weak           $__internal_0_$__cuda_sm3x_div_rn_noftz_f32_slowpath
        .type           $__internal_0_$__cuda_sm3x_div_rn_noftz_f32_slowpath,@function
        .size           $__internal_0_$__cuda_sm3x_div_rn_noftz_f32_slowpath,(.L_x_50 - $__internal_0_$__cuda_sm3x_div_rn_noftz_f32_slowpath)
$__internal_0_$__cuda_sm3x_div_rn_noftz_f32_slowpath:
[--C-:B------:R-:W-:Y:S01]  /*0370*/  SHF.R.U32.HI R6, RZ, 0x17, R11.reuse ;  /* 0x00000017ff067819 */ /* 0x100fe2000001160b */
[----:B------:R-:W-:Y:S01]  /*0380*/  BSSY.RECONVERGENT B1, `(.L_x_12) ;  /* 0x0000065000017945 */ /* 0x000fe20003800200 */
[--C-:B------:R-:W-:Y:S01]  /*0390*/  SHF.R.U32.HI R3, RZ, 0x17, R0.reuse ;  /* 0x00000017ff037819 */ /* 0x100fe20000011600 */
[----:B------:R-:W-:Y:S01]  /*03a0*/  IMAD.MOV.U32 R7, RZ, RZ, R0 ;  /* 0x000000ffff077224 */ /* 0x000fe200078e0000 */
[----:B------:R-:W-:Y:S01]  /*03b0*/  LOP3.LUT R15, R6, 0xff, RZ, 0xc0, !PT ;  /* 0x000000ff060f7812 */ /* 0x000fe200078ec0ff */
[----:B------:R-:W-:Y:S01]  /*03c0*/  IMAD.MOV.U32 R8, RZ, RZ, R11 ;  /* 0x000000ffff087224 */ /* 0x000fe200078e000b */
[----:B------:R-:W-:-:S03]  /*03d0*/  LOP3.LUT R6, R3, 0xff, RZ, 0xc0, !PT ;  /* 0x000000ff03067812 */ /* 0x000fc600078ec0ff */
[----:B------:R-:W-:Y:S02]  /*03e0*/  VIADD R12, R15, 0xffffffff ;  /* 0xffffffff0f0c7836 */ /* 0x000fe40000000000 */
[----:B------:R-:W-:-:S03]  /*03f0*/  VIADD R10, R6, 0xffffffff ;  /* 0xffffffff060a7836 */ /* 0x000fc60000000000 */
[----:B------:R-:W-:-:S04]  /*0400*/  ISETP.GT.U32.AND P0, PT, R12, 0xfd, PT ;  /* 0x000000fd0c00780c */ /* 0x000fc80003f04070 */
[----:B------:R-:W-:-:S13]  /*0410*/  ISETP.GT.U32.OR P0, PT, R10, 0xfd, P0 ;  /* 0x000000fd0a00780c */ /* 0x000fda0000704470 */
[----:B------:R-:W-:Y:S01]  /*0420*/  @!P0 IMAD.MOV.U32 R9, RZ, RZ, RZ ;  /* 0x000000ffff098224 */ /* 0x000fe200078e00ff */
[----:B------:R-:W-:Y:S06]  /*0430*/  @!P0 BRA `(.L_x_13) ;  /* 0x0000000000608947 */ /* 0x000fec0003800000 */
[----:B------:R-:W-:Y:S01]  /*0440*/  FSETP.GTU.FTZ.AND P0, PT, |R0|, +INF , PT ;  /* 0x7f8000000000780b */ /* 0x000fe20003f1c200 */
[----:B------:R-:W-:Y:S01]  /*0450*/  IMAD.MOV.U32 R3, RZ, RZ, R11 ;  /* 0x000000ffff037224 */ /* 0x000fe200078e000b */
[----:B------:R-:W-:-:S04]  /*0460*/  FSETP.GTU.FTZ.AND P1, PT, |R11|, +INF , PT ;  /* 0x7f8000000b00780b */ /* 0x000fc80003f3c200 */
[----:B------:R-:W-:-:S13]  /*0470*/  PLOP3.LUT P0, PT, P0, P1, PT, 0xf8, 0x8f ;  /* 0x00000000008f781c */ /* 0x000fda0000703f70 */
[----:B------:R-:W-:Y:S05]  /*0480*/  @P0 BRA `(.L_x_14) ;  /* 0x00000004004c0947 */ /* 0x000fea0003800000 */
[----:B------:R-:W-:-:S13]  /*0490*/  LOP3.LUT P0, RZ, R8, 0x7fffffff, R7, 0xc8, !PT ;  /* 0x7fffffff08ff7812 */ /* 0x000fda000780c807 */
[----:B------:R-:W-:Y:S05]  /*04a0*/  @!P0 BRA `(.L_x_15) ;  /* 0x00000004003c8947 */ /* 0x000fea0003800000 */
[C---:B------:R-:W-:Y:S02]  /*04b0*/  FSETP.NEU.FTZ.AND P2, PT, |R0|.reuse, +INF , PT ;  /* 0x7f8000000000780b */ /* 0x040fe40003f5d200 */
[----:B------:R-:W-:Y:S02]  /*04c0*/  FSETP.NEU.FTZ.AND P1, PT, |R3|, +INF , PT ;  /* 0x7f8000000300780b */ /* 0x000fe40003f3d200 */
[----:B------:R-:W-:-:S11]  /*04d0*/  FSETP.NEU.FTZ.AND P0, PT, |R0|, +INF , PT ;  /* 0x7f8000000000780b */ /* 0x000fd60003f1d200 */
[----:B------:R-:W-:Y:S05]  /*04e0*/  @!P1 BRA !P2, `(.L_x_15) ;  /* 0x00000004002c9947 */ /* 0x000fea0005000000 */
[----:B------:R-:W-:-:S04]  /*04f0*/  LOP3.LUT P2, RZ, R7, 0x7fffffff, RZ, 0xc0, !PT ;  /* 0x7fffffff07ff7812 */ /* 0x000fc8000784c0ff */
[----:B------:R-:W-:-:S13]  /*0500*/  PLOP3.LUT P1, PT, P1, P2, PT, 0x2f, 0xf2 ;  /* 0x0000000000f2781c */ /* 0x000fda0000f24577 */
[----:B------:R-:W-:Y:S05]  /*0510*/  @P1 BRA `(.L_x_16) ;  /* 0x0000000400181947 */ /* 0x000fea0003800000 */
[----:B------:R-:W-:-:S04]  /*0520*/  LOP3.LUT P1, RZ, R8, 0x7fffffff, RZ, 0xc0, !PT ;  /* 0x7fffffff08ff7812 */ /* 0x000fc8000782c0ff */
[----:B------:R-:W-:-:S13]  /*0530*/  PLOP3.LUT P0, PT, P0, P1, PT, 0x2f, 0xf2 ;  /* 0x0000000000f2781c */ /* 0x000fda0000702577 */
[----:B------:R-:W-:Y:S05]  /*0540*/  @P0 BRA `(.L_x_17) ;  /* 0x0000000400000947 */ /* 0x000fea0003800000 */
[----:B------:R-:W-:Y:S02]  /*0550*/  ISETP.GE.AND P0, PT, R10, RZ, PT ;  /* 0x000000ff0a00720c */ /* 0x000fe40003f06270 */
[----:B------:R-:W-:-:S11]  /*0560*/  ISETP.GE.AND P1, PT, R12, RZ, PT ;  /* 0x000000ff0c00720c */ /* 0x000fd60003f26270 */
[----:B------:R-:W-:Y:S02]  /*0570*/  @P0 IMAD.MOV.U32 R9, RZ, RZ, RZ ;  /* 0x000000ffff090224 */ /* 0x000fe400078e00ff */
[----:B------:R-:W-:Y:S01]  /*0580*/  @!P0 FFMA R7, R0, 1.84467440737095516160e+19, RZ ;  /* 0x5f80000000078823 */ /* 0x000fe200000000ff */
[----:B------:R-:W-:Y:S02]  /*0590*/  @!P0 IMAD.MOV.U32 R9, RZ, RZ, -0x40 ;  /* 0xffffffc0ff098424 */ /* 0x000fe400078e00ff */
[----:B------:R-:W-:Y:S02]  /*05a0*/  @!P1 FFMA R8, R3, 1.84467440737095516160e+19, RZ ;  /* 0x5f80000003089823 */ /* 0x000fe400000000ff */
[----:B------:R-:W-:-:S07]  /*05b0*/  @!P1 VIADD R9, R9, 0x40 ;  /* 0x0000004009099836 */ /* 0x000fce0000000000 */
.L_x_13:
[----:B------:R-:W-:Y:S01]  /*05c0*/  LEA R3, R15, 0xc0800000, 0x17 ;  /* 0xc08000000f037811 */ /* 0x000fe200078eb8ff */
[----:B------:R-:W-:Y:S01]  /*05d0*/  VIADD R6, R6, 0xffffff81 ;  /* 0xffffff8106067836 */ /* 0x000fe20000000000 */
[----:B------:R-:W-:Y:S03]  /*05e0*/  BSSY.RECONVERGENT B2, `(.L_x_18) ;  /* 0x0000035000027945 */ /* 0x000fe60003800200 */
[----:B------:R-:W-:Y:S02]  /*05f0*/  IMAD.IADD R3, R8, 0x1, -R3 ;  /* 0x0000000108037824 */ /* 0x000fe400078e0a03 */
[C---:B------:R-:W-:Y:S01]  /*0600*/  IMAD R0, R6.reuse, -0x800000, R7 ;  /* 0xff80000006007824 */ /* 0x040fe200078e0207 */
[----:B------:R-:W-:Y:S01]  /*0610*/  IADD3 R6, PT, PT, R6, 0x7f, -R15 ;  /* 0x0000007f06067810 */ /* 0x000fe20007ffe80f */
[----:B------:R-:W0:Y:S01]  /*0620*/  MUFU.RCP R8, R3 ;  /* 0x0000000300087308 */ /* 0x000e220000001000 */
[----:B------:R-:W-:-:S03]  /*0630*/  FADD.FTZ R11, -R3, -RZ ;  /* 0x800000ff030b7221 */ /* 0x000fc60000010100 */
[----:B------:R-:W-:Y:S02]  /*0640*/  IMAD.IADD R6, R6, 0x1, R9 ;  /* 0x0000000106067824 */ /* 0x000fe400078e0209 */
[----:B0-----:R-:W-:-:S04]  /*0650*/  FFMA R13, R8, R11, 1 ;  /* 0x3f800000080d7423 */ /* 0x001fc8000000000b */
[----:B------:R-:W-:-:S04]  /*0660*/  FFMA R10, R8, R13, R8 ;  /* 0x0000000d080a7223 */ /* 0x000fc80000000008 */
[----:B------:R-:W-:-:S04]  /*0670*/  FFMA R7, R0, R10, RZ ;  /* 0x0000000a00077223 */ /* 0x000fc800000000ff */
[----:B------:R-:W-:-:S04]  /*0680*/  FFMA R8, R11, R7, R0 ;  /* 0x000000070b087223 */ /* 0x000fc80000000000 */
[----:B------:R-:W-:-:S04]  /*0690*/  FFMA R13, R10, R8, R7 ;  /* 0x000000080a0d7223 */ /* 0x000fc80000000007 */
[----:B------:R-:W-:-:S04]  /*06a0*/  FFMA R8, R11, R13, R0 ;  /* 0x0000000d0b087223 */ /* 0x000fc80000000000 */
[----:B------:R-:W-:-:S05]  /*06b0*/  FFMA R0, R10, R8, R13 ;  /* 0x000000080a007223 */ /* 0x000fca000000000d */
[----:B------:R-:W-:-:S04]  /*06c0*/  SHF.R.U32.HI R3, RZ, 0x17, R0 ;  /* 0x00000017ff037819 */ /* 0x000fc80000011600 */
[----:B------:R-:W-:-:S05]  /*06d0*/  LOP3.LUT R3, R3, 0xff, RZ, 0xc0, !PT ;  /* 0x000000ff03037812 */ /* 0x000fca00078ec0ff */
[----:B------:R-:W-:-:S04]  /*06e0*/  IMAD.IADD R9, R3, 0x1, R6 ;  /* 0x0000000103097824 */ /* 0x000fc800078e0206 */
[----:B------:R-:W-:-:S05]  /*06f0*/  VIADD R3, R9, 0xffffffff ;  /* 0xffffffff09037836 */ /* 0x000fca0000000000 */
[----:B------:R-:W-:-:S13]  /*0700*/  ISETP.GE.U32.AND P0, PT, R3, 0xfe, PT ;  /* 0x000000fe0300780c */ /* 0x000fda0003f06070 */
[----:B------:R-:W-:Y:S05]  /*0710*/  @!P0 BRA `(.L_x_19) ;  /* 0x0000000000808947 */ /* 0x000fea0003800000 */
[----:B------:R-:W-:-:S13]  /*0720*/  ISETP.GT.AND P0, PT, R9, 0xfe, PT ;  /* 0x000000fe0900780c */ /* 0x000fda0003f04270 */
[----:B------:R-:W-:Y:S05]  /*0730*/  @P0 BRA `(.L_x_20) ;  /* 0x00000000006c0947 */ /* 0x000fea0003800000 */
[----:B------:R-:W-:-:S13]  /*0740*/  ISETP.GE.AND P0, PT, R9, 0x1, PT ;  /* 0x000000010900780c */ /* 0x000fda0003f06270 */
[----:B------:R-:W-:Y:S05]  /*0750*/  @P0 BRA `(.L_x_21) ;  /* 0x0000000000740947 */ /* 0x000fea0003800000 */
[----:B------:R-:W-:Y:S02]  /*0760*/  ISETP.GE.AND P0, PT, R9, -0x18, PT ;  /* 0xffffffe80900780c */ /* 0x000fe40003f06270 */
[----:B------:R-:W-:-:S11]  /*0770*/  LOP3.LUT R0, R0, 0x80000000, RZ, 0xc0, !PT ;  /* 0x8000000000007812 */ /* 0x000fd600078ec0ff */
[----:B------:R-:W-:Y:S05]  /*0780*/  @!P0 BRA `(.L_x_21) ;  /* 0x0000000000688947 */ /* 0x000fea0003800000 */
[CCC-:B------:R-:W-:Y:S01]  /*0790*/  FFMA.RZ R3, R10.reuse, R8.reuse, R13.reuse ;  /* 0x000000080a037223 */ /* 0x1c0fe2000000c00d */
[CCC-:B------:R-:W-:Y:S01]  /*07a0*/  FFMA.RM R6, R10.reuse, R8.reuse, R13.reuse ;  /* 0x000000080a067223 */ /* 0x1c0fe2000000400d */
[C---:B------:R-:W-:Y:S02]  /*07b0*/  ISETP.NE.AND P2, PT, R9.reuse, RZ, PT ;  /* 0x000000ff0900720c */ /* 0x040fe40003f45270 */
[----:B------:R-:W-:Y:S02]  /*07c0*/  ISETP.NE.AND P1, PT, R9, RZ, PT ;  /* 0x000000ff0900720c */ /* 0x000fe40003f25270 */
[----:B------:R-:W-:Y:S01]  /*07d0*/  LOP3.LUT R7, R3, 0x7fffff, RZ, 0xc0, !PT ;  /* 0x007fffff03077812 */ /* 0x000fe200078ec0ff */
[----:B------:R-:W-:Y:S01]  /*07e0*/  FFMA.RP R3, R10, R8, R13 ;  /* 0x000000080a037223 */ /* 0x000fe2000000800d */
[----:B------:R-:W-:Y:S02]  /*07f0*/  VIADD R8, R9, 0x20 ;  /* 0x0000002009087836 */ /* 0x000fe40000000000 */
[----:B------:R-:W-:Y:S01]  /*0800*/  LOP3.LUT R7, R7, 0x800000, RZ, 0xfc, !PT ;  /* 0x0080000007077812 */ /* 0x000fe200078efcff */
[----:B------:R-:W-:Y:S01]  /*0810*/  IMAD.MOV R9, RZ, RZ, -R9 ;  /* 0x000000ffff097224 */ /* 0x000fe200078e0a09 */
[----:B------:R-:W-:-:S02]  /*0820*/  FSETP.NEU.FTZ.AND P0, PT, R3, R6, PT ;  /* 0x000000060300720b */ /* 0x000fc40003f1d000 */
[----:B------:R-:W-:Y:S02]  /*0830*/  SHF.L.U32 R8, R7, R8, RZ ;  /* 0x0000000807087219 */ /* 0x000fe400000006ff */
[----:B------:R-:W-:Y:S02]  /*0840*/  SEL R6, R9, RZ, P2 ;  /* 0x000000ff09067207 */ /* 0x000fe40001000000 */
[----:B------:R-:W-:Y:S02]  /*0850*/  ISETP.NE.AND P1, PT, R8, RZ, P1 ;  /* 0x000000ff0800720c */ /* 0x000fe40000f25270 */
[----:B------:R-:W-:Y:S02]  /*0860*/  SHF.R.U32.HI R6, RZ, R6, R7 ;  /* 0x00000006ff067219 */ /* 0x000fe40000011607 */
[----:B------:R-:W-:Y:S02]  /*0870*/  PLOP3.LUT P0, PT, P0, P1, PT, 0xf8, 0x8f ;  /* 0x00000000008f781c */ /* 0x000fe40000703f70 */
[----:B------:R-:W-:-:S02]  /*0880*/  SHF.R.U32.HI R8, RZ, 0x1, R6 ;  /* 0x00000001ff087819 */ /* 0x000fc40000011606 */
[----:B------:R-:W-:-:S04]  /*0890*/  SEL R3, RZ, 0x1, !P0 ;  /* 0x00000001ff037807 */ /* 0x000fc80004000000 */
[----:B------:R-:W-:-:S04]  /*08a0*/  LOP3.LUT R3, R3, 0x1, R8, 0xf8, !PT ;  /* 0x0000000103037812 */ /* 0x000fc800078ef808 */
[----:B------:R-:W-:-:S05]  /*08b0*/  LOP3.LUT R3, R3, R6, RZ, 0xc0, !PT ;  /* 0x0000000603037212 */ /* 0x000fca00078ec0ff */
[----:B------:R-:W-:-:S05]  /*08c0*/  IMAD.IADD R3, R8, 0x1, R3 ;  /* 0x0000000108037824 */ /* 0x000fca00078e0203 */
[----:B------:R-:W-:Y:S01]  /*08d0*/  LOP3.LUT R0, R3, R0, RZ, 0xfc, !PT ;  /* 0x0000000003007212 */ /* 0x000fe200078efcff */
[----:B------:R-:W-:Y:S06]  /*08e0*/  BRA `(.L_x_21) ;  /* 0x0000000000107947 */ /* 0x000fec0003800000 */
.L_x_20:
[----:B------:R-:W-:-:S04]  /*08f0*/  LOP3.LUT R0, R0, 0x80000000, RZ, 0xc0, !PT ;  /* 0x8000000000007812 */ /* 0x000fc800078ec0ff */
[----:B------:R-:W-:Y:S01]  /*0900*/  LOP3.LUT R0, R0, 0x7f800000, RZ, 0xfc, !PT ;  /* 0x7f80000000007812 */ /* 0x000fe200078efcff */
[----:B------:R-:W-:Y:S06]  /*0910*/  BRA `(.L_x_21) ;  /* 0x0000000000047947 */ /* 0x000fec0003800000 */
.L_x_19:
[----:B------:R-:W-:-:S07]  /*0920*/  IMAD R0, R6, 0x800000, R0 ;  /* 0x0080000006007824 */ /* 0x000fce00078e0200 */
.L_x_21:
[----:B------:R-:W-:Y:S05]  /*0930*/  BSYNC.RECONVERGENT B2 ;  /* 0x0000000000027941 */ /* 0x000fea0003800200 */
.L_x_18:
[----:B------:R-:W-:Y:S05]  /*0940*/  BRA `(.L_x_22) ;  /* 0x0000000000207947 */ /* 0x000fea0003800000 */
.L_x_17:
[----:B------:R-:W-:-:S04]  /*0950*/  LOP3.LUT R0, R8, 0x80000000, R7, 0x48, !PT ;  /* 0x8000000008007812 */ /* 0x000fc800078e4807 */
[----:B------:R-:W-:Y:S01]  /*0960*/  LOP3.LUT R0, R0, 0x7f800000, RZ, 0xfc, !PT ;  /* 0x7f80000000007812 */ /* 0x000fe200078efcff */
[----:B------:R-:W-:Y:S06]  /*0970*/  BRA `(.L_x_22) ;  /* 0x0000000000147947 */ /* 0x000fec0003800000 */
.L_x_16:
[----:B------:R-:W-:Y:S01]  /*0980*/  LOP3.LUT R0, R8, 0x80000000, R7, 0x48, !PT ;  /* 0x8000000008007812 */ /* 0x000fe200078e4807 */
[----:B------:R-:W-:Y:S06]  /*0990*/  BRA `(.L_x_22) ;  /* 0x00000000000c7947 */ /* 0x000fec0003800000 */
.L_x_15:
[----:B------:R-:W0:Y:S01]  /*09a0*/  MUFU.RSQ R0, -QNAN ;  /* 0xffc0000000007908 */ /* 0x000e220000001400 */
[----:B------:R-:W-:Y:S05]  /*09b0*/  BRA `(.L_x_22) ;  /* 0x0000000000047947 */ /* 0x000fea0003800000 */
.L_x_14:
[----:B------:R-:W-:-:S07]  /*09c0*/  FADD.FTZ R0, R0, R3 ;  /* 0x0000000300007221 */ /* 0x000fce0000010000 */
.L_x_22:
[----:B------:R-:W-:Y:S05]  /*09d0*/  BSYNC.RECONVERGENT B1 ;  /* 0x0000000000017941 */ /* 0x000fea0003800200 */
.L_x_12:
[----:B------:R-:W-:-:S04]  /*09e0*/  IMAD.MOV.U32 R3, RZ, RZ, 0x0 ;  /* 0x00000000ff037424 */ /* 0x000fc800078e00ff */
[----:B0-----:R-:W-:Y:S05]  /*09f0*/  RET.REL.NODEC R2 `(_Z20KenelUpdateCentroidsPfPiii) ;  /* 0xfffffff402807950 */ /* 0x001fea0003c3ffff */
.L_x_23:
        /* <DEDUP_REMOVED lines=16> */
.L_x_50:


//--------------------- .text._Z23KernelComputeClusterSumPfPiS_S0_iii --------------------------
	.section	.text._Z23KernelComputeClusterSumPfPiS_S0_iii,"ax",@progbits
	.align	128
        .global         _Z23KernelComputeClusterSumPfPiS_S0_iii
        .type           _Z23KernelComputeClusterSumPfPiS_S0_iii,@function
        .size           _Z23KernelComputeClusterSumPfPiS_S0_iii,(.L_x_53 - _Z23KernelComputeClusterSumPfPiS_S0_iii)
        .other          _Z23KernelComputeClusterSumPfPiS_S0_iii,@"STO_CUDA_ENTRY STV_DEFAULT"
_Z23KernelComputeClusterSumPfPiS_S0_iii:
.text._Z23KernelComputeClusterSumPfPiS_S0_iii:
[----:B------:R-:W-:Y:S01]  /*0000*/  LDC R1, c[0x0][0x37c] ;  /* 0x0000df00ff017b82 */ /* 0x000fe20000000800 */
[----:B------:R-:W0:Y:S07]  /*0010*/  S2R R0, SR_TID.X ;  /* 0x0000000000007919 */ /* 0x000e2e0000002100 */
[----:B------:R-:W0:Y:S01]  /*0020*/  S2UR UR4, SR_CTAID.X ;  /* 0x00000000000479c3 */ /* 0x000e220000002500 */
[----:B------:R-:W1:Y:S07]  /*0030*/  LDCU UR5, c[0x0][0x3a0] ;  /* 0x00007400ff0577ac */ /* 0x000e6e0008000800 */
[----:B------:R-:W0:Y:S02]  /*0040*/  LDC R5, c[0x0][0x360] ;  /* 0x0000d800ff057b82 */ /* 0x000e240000000800 */
[----:B0-----:R-:W-:-:S05]  /*0050*/  IMAD R5, R5, UR4, R0 ;  /* 0x0000000405057c24 */ /* 0x001fca000f8e0200 */
[----:B-1----:R-:W-:-:S13]  /*0060*/  ISETP.GE.AND P0, PT, R5, UR5, PT ;  /* 0x0000000505007c0c */ /* 0x002fda000bf06270 */
[----:B------:R-:W-:Y:S05]  /*0070*/  @P0 EXIT ;  /* 0x000000000000094d */ /* 0x000fea0003800000 */
[----:B------:R-:W0:Y:S01]  /*0080*/  LDC.64 R2, c[0x0][0x388] ;  /* 0x0000e200ff027b82 */ /* 0x000e220000000a00 */
[----:B------:R-:W1:Y:S07]  /*0090*/  LDCU.64 UR4, c[0x0][0x358] ;  /* 0x00006b00ff0477ac */ /* 0x000e6e0008000a00 */
[----:B------:R-:W2:Y:S08]  /*00a0*/  LDC R4, c[0x0][0x3a4] ;  /* 0x0000e900ff047b82 */ /* 0x000eb00000000800 */
[----:B------:R-:W3:Y:S01]  /*00b0*/  LDC.64 R6, c[0x0][0x398] ;  /* 0x0000e600ff067b82 */ /* 0x000ee20000000a00 */
[----:B0-----:R-:W-:-:S06]  /*00c0*/  IMAD.WIDE R2, R5, 0x4, R2 ;  /* 0x0000000405027825 */ /* 0x001fcc00078e0202 */
[----:B-1----:R-:W3:Y:S01]  /*00d0*/  LDG.E R3, desc[UR4][R2.64] ;  /* 0x0000000402037981 */ /* 0x002ee2000c1e1900 */
[----:B------:R-:W-:Y:S01]  /*00e0*/  HFMA2 R9, -RZ, RZ, 0, 5.9604644775390625e-08 ;  /* 0x00000001ff097431 */ /* 0x000fe200000001ff */
[----:B--2---:R-:W-:Y:S01]  /*00f0*/  ISETP.GE.AND P0, PT, R4, 0x1, PT ;  /* 0x000000010400780c */ /* 0x004fe20003f06270 */
[----:B---3--:R-:W-:-:S05]  /*0100*/  IMAD.WIDE R6, R3, 0x4, R6 ;  /* 0x0000000403067825 */ /* 0x008fca00078e0206 */
[----:B------:R0:W-:Y:S07]  /*0110*/  REDG.E.ADD.STRONG.GPU desc[UR4][R6.64+-0x4], R9 ;  /* 0xfffffc090600798e */ /* 0x0001ee000c12e104 */
[----:B------:R-:W-:Y:S05]  /*0120*/  @!P0 EXIT ;  /* 0x000000000000894d */ /* 0x000fea0003800000 */
[C---:B------:R-:W-:Y:S01]  /*0130*/  ISETP.GE.U32.AND P1, PT, R4.reuse, 0x10, PT ;  /* 0x000000100400780c */ /* 0x040fe20003f26070 */
[----:B------:R-:W-:Y:S01]  /*0140*/  IMAD R0, R5, R4, RZ ;  /* 0x0000000405007224 */ /* 0x000fe200078e02ff */
[----:B0-----:R-:W-:Y:S01]  /*0150*/  IADD3 R7, PT, PT, R3, -0x1, RZ ;  /* 0xffffffff03077810 */ /* 0x001fe20007ffe0ff */
[----:B------:R-:W-:Y:S01]  /*0160*/  IMAD.MOV.U32 R3, RZ, RZ, RZ ;  /* 0x000000ffff037224 */ /* 0x000fe200078e00ff */
[----:B------:R-:W-:-:S03]  /*0170*/  LOP3.LUT P0, R12, R4, 0xf, RZ, 0xc0, !PT ;  /* 0x0000000f040c7812 */ /* 0x000fc6000780c0ff */
[----:B------:R-:W-:-:S06]  /*0180*/  IMAD R2, R7, R4, RZ ;  /* 0x0000000407027224 */ /* 0x000fcc00078e02ff */
[----:B------:R-:W-:Y:S05]  /*0190*/  @!P1 BRA `(.L_x_24) ;  /* 0x0000000000b49947 */ /* 0x000fea0003800000 */
[----:B------:R-:W-:Y:S01]  /*01a0*/  LOP3.LUT R3, R4, 0x7ffffff0, RZ, 0xc0, !PT ;  /* 0x7ffffff004037812 */ /* 0x000fe200078ec0ff */
[----:B------:R-:W-:Y:S01]  /*01b0*/  IMAD.MOV.U32 R5, RZ, RZ, R2 ;  /* 0x000000ffff057224 */ /* 0x000fe200078e0002 */
[----:B------:R-:W-:Y:S02]  /*01c0*/  MOV R10, R0 ;  /* 0x00000000000a7202 */ /* 0x000fe40000000f00 */
[----:B------:R-:W-:-:S07]  /*01d0*/  IADD3 R11, PT, PT, -R3, RZ, RZ ;  /* 0x000000ff030b7210 */ /* 0x000fce0007ffe1ff */
.L_x_25:
[----:B------:R-:W0:Y:S08]  /*01e0*/  LDC.64 R6, c[0x0][0x380] ;  /* 0x0000e000ff067b82 */ /* 0x000e300000000a00 */
[----:B----4-:R-:W1:Y:S01]  /*01f0*/  LDC.64 R8, c[0x0][0x390] ;  /* 0x0000e400ff087b82 */ /* 0x010e620000000a00 */
[----:B0-----:R-:W-:-:S05]  /*0200*/  IMAD.WIDE R6, R10, 0x4, R6 ;  /* 0x000000040a067825 */ /* 0x001fca00078e0206 */
[----:B------:R-:W2:Y:S01]  /*0210*/  LDG.E R13, desc[UR4][R6.64] ;  /* 0x00000004060d7981 */ /* 0x000ea2000c1e1900 */
[----:B-1----:R-:W-:-:S05]  /*0220*/  IMAD.WIDE R8, R5, 0x4, R8 ;  /* 0x0000000405087825 */ /* 0x002fca00078e0208 */
[----:B--2---:R0:W-:Y:S04]  /*0230*/  REDG.E.ADD.F32.FTZ.RN.STRONG.GPU desc[UR4][R8.64], R13 ;  /* 0x0000000d080079a6 */ /* 0x0041e8000c12f304 */
[----:B------:R-:W2:Y:S04]  /*0240*/  LDG.E R15, desc[UR4][R6.64+0x4] ;  /* 0x00000404060f7981 */ /* 0x000ea8000c1e1900 */
[----:B--2---:R1:W-:Y:S04]  /*0250*/  REDG.E.ADD.F32.FTZ.RN.STRONG.GPU desc[UR4][R8.64+0x4], R15 ;  /* 0x0000040f080079a6 */ /* 0x0043e8000c12f304 */
[----:B------:R-:W2:Y:S04]  /*0260*/  LDG.E R17, desc[UR4][R6.64+0x8] ;  /* 0x0000080406117981 */ /* 0x000ea8000c1e1900 */
[----:B--2---:R2:W-:Y:S04]  /*0270*/  REDG.E.ADD.F32.FTZ.RN.STRONG.GPU desc[UR4][R8.64+0x8], R17 ;  /* 0x00000811080079a6 */ /* 0x0045e8000c12f304 */
[----:B------:R-:W3:Y:S04]  /*0280*/  LDG.E R19, desc[UR4][R6.64+0xc] ;  /* 0x00000c0406137981 */ /* 0x000ee8000c1e1900 */
[----:B---3--:R3:W-:Y:S04]  /*0290*/  REDG.E.ADD.F32.FTZ.RN.STRONG.GPU desc[UR4][R8.64+0xc], R19 ;  /* 0x00000c13080079a6 */ /* 0x0087e8000c12f304 */
[----:B------:R-:W4:Y:S04]  /*02a0*/  LDG.E R21, desc[UR4][R6.64+0x10] ;  /* 0x0000100406157981 */ /* 0x000f28000c1e1900 */
[----:B----4-:R4:W-:Y:S04]  /*02b0*/  REDG.E.ADD.F32.FTZ.RN.STRONG.GPU desc[UR4][R8.64+0x10], R21 ;  /* 0x00001015080079a6 */ /* 0x0109e8000c12f304 */
[----:B------:R-:W5:Y:S04]  /*02c0*/  LDG.E R23, desc[UR4][R6.64+0x14] ;  /* 0x0000140406177981 */ /* 0x000f68000c1e1900 */
[----:B-----5:R5:W-:Y:S04]  /*02d0*/  REDG.E.ADD.F32.FTZ.RN.STRONG.GPU desc[UR4][R8.64+0x14], R23 ;  /* 0x00001417080079a6 */ /* 0x020be8000c12f304 */
[----:B0-----:R-:W2:Y:S04]  /*02e0*/  LDG.E R13, desc[UR4][R6.64+0x18] ;  /* 0x00001804060d7981 */ /* 0x001ea8000c1e1900 */
[----:B--2---:R0:W-:Y:S04]  /*02f0*/  REDG.E.ADD.F32.FTZ.RN.STRONG.GPU desc[UR4][R8.64+0x18], R13 ;  /* 0x0000180d080079a6 */ /* 0x0041e8000c12f304 */
[----:B-1----:R-:W2:Y:S04]  /*0300*/  LDG.E R15, desc[UR4][R6.64+0x1c] ;  /* 0x00001c04060f7981 */ /* 0x002ea8000c1e1900 */
[----:B--2---:R1:W-:Y:S04]  /*0310*/  REDG.E.ADD.F32.FTZ.RN.STRONG.GPU desc[UR4][R8.64+0x1c], R15 ;  /* 0x00001c0f080079a6 */ /* 0x0043e8000c12f304 */
[----:B------:R-:W2:Y:S04]  /*0320*/  LDG.E R17, desc[UR4][R6.64+0x20] ;  /* 0x0000200406117981 */ /* 0x000ea8000c1e1900 */
[----:B--2---:R2:W-:Y:S04]  /*0330*/  REDG.E.ADD.F32.FTZ.RN.STRONG.GPU desc[UR4][R8.64+0x20], R17 ;  /* 0x00002011080079a6 */ /* 0x0045e8000c12f304 */
[----:B---3--:R-:W3:Y:S04]  /*0340*/  LDG.E R19, desc[UR4][R6.64+0x24] ;  /* 0x0000240406137981 */ /* 0x008ee8000c1e1900 */
[----:B---3--:R3:W-:Y:S04]  /*0350*/  REDG.E.ADD.F32.FTZ.RN.STRONG.GPU desc[UR4][R8.64+0x24], R19 ;  /* 0x00002413080079a6 */ /* 0x0087e8000c12f304 */
[----:B----4-:R-:W4:Y:S04]  /*0360*/  LDG.E R21, desc[UR4][R6.64+0x28] ;  /* 0x0000280406157981 */ /* 0x010f28000c1e1900 */
[----:B----4-:R4:W-:Y:S04]  /*0370*/  REDG.E.ADD.F32.FTZ.RN.STRONG.GPU desc[UR4][R8.64+0x28], R21 ;  /* 0x00002815080079a6 */ /* 0x0109e8000c12f304 */
[----:B-----5:R-:W5:Y:S04]  /*0380*/  LDG.E R23, desc[UR4][R6.64+0x2c] ;  /* 0x00002c0406177981 */ /* 0x020f68000c1e1900 */
[----:B-----5:R4:W-:Y:S04]  /*0390*/  REDG.E.ADD.F32.FTZ.RN.STRONG.GPU desc[UR4][R8.64+0x2c], R23 ;  /* 0x00002c17080079a6 */ /* 0x0209e8000c12f304 */
[----:B0-----:R-:W5:Y:S04]  /*03a0*/  LDG.E R13, desc[UR4][R6.64+0x30] ;  /* 0x00003004060d7981 */ /* 0x001f68000c1e1900 */
[----:B-----5:R4:W-:Y:S04]  /*03b0*/  REDG.E.ADD.F32.FTZ.RN.STRONG.GPU desc[UR4][R8.64+0x30], R13 ;  /* 0x0000300d080079a6 */ /* 0x0209e8000c12f304 */
[----:B-1----:R-:W5:Y:S04]  /*03c0*/  LDG.E R15, desc[UR4][R6.64+0x34] ;  /* 0x00003404060f7981 */ /* 0x002f68000c1e1900 */
[----:B-----5:R4:W-:Y:S04]  /*03d0*/  REDG.E.ADD.F32.FTZ.RN.STRONG.GPU desc[UR4][R8.64+0x34], R15 ;  /* 0x0000340f080079a6 */ /* 0x0209e8000c12f304 */
[----:B--2---:R-:W2:Y:S01]  /*03e0*/  LDG.E R17, desc[UR4][R6.64+0x38] ;  /* 0x0000380406117981 */ /* 0x004ea2000c1e1900 */
[----:B------:R-:W-:-:S05]  /*03f0*/  VIADD R11, R11, 0x10 ;  /* 0x000000100b0b7836 */ /* 0x000fca0000000000 */
[----:B------:R-:W-:Y:S01]  /*0400*/  ISETP.NE.AND P1, PT, R11, RZ, PT ;  /* 0x000000ff0b00720c */ /* 0x000fe20003f25270 */
[----:B--2---:R4:W-:Y:S04]  /*0410*/  REDG.E.ADD.F32.FTZ.RN.STRONG.GPU desc[UR4][R8.64+0x38], R17 ;  /* 0x00003811080079a6 */ /* 0x0049e8000c12f304 */
[----:B---3--:R-:W2:Y:S01]  /*0420*/  LDG.E R19, desc[UR4][R6.64+0x3c] ;  /* 0x00003c0406137981 */ /* 0x008ea2000c1e1900 */
[----:B------:R-:W-:Y:S01]  /*0430*/  IADD3 R5, PT, PT, R5, 0x10, RZ ;  /* 0x0000001005057810 */ /* 0x000fe20007ffe0ff */
[----:B------:R-:W-:Y:S02]  /*0440*/  VIADD R10, R10, 0x10 ;  /* 0x000000100a0a7836 */ /* 0x000fe40000000000 */
[----:B--2---:R4:W-:Y:S04]  /*0450*/  REDG.E.ADD.F32.FTZ.RN.STRONG.GPU desc[UR4][R8.64+0x3c], R19 ;  /* 0x00003c13080079a6 */ /* 0x0049e8000c12f304 */
[----:B------:R-:W-:Y:S05]  /*0460*/  @P1 BRA `(.L_x_25) ;  /* 0xfffffffc005c1947 */ /* 0x000fea000383ffff */
.L_x_24:
[----:B------:R-:W-:Y:S05]  /*0470*/  @!P0 EXIT ;  /* 0x000000000000894d */ /* 0x000fea0003800000 */
[----:B------:R-:W-:Y:S02]  /*0480*/  ISETP.GE.U32.AND P0, PT, R12, 0x8, PT ;  /* 0x000000080c00780c */ /* 0x000fe40003f06070 */
[----:B------:R-:W-:-:S04]  /*0490*/  LOP3.LUT R14, R4, 0x7, RZ, 0xc0, !PT ;  /* 0x00000007040e7812 */ /* 0x000fc800078ec0ff */
[----:B------:R-:W-:-:S07]  /*04a0*/  ISETP.NE.AND P1, PT, R14, RZ, PT ;  /* 0x000000ff0e00720c */ /* 0x000fce0003f25270 */
[----:B------:R-:W-:Y:S06]  /*04b0*/  @!P0 BRA `(.L_x_26) ;  /* 0x00000000005c8947 */ /* 0x000fec0003800000 */
[----:B------:R-:W0:Y:S01]  /*04c0*/  LDC.64 R6, c[0x0][0x380] ;  /* 0x0000e000ff067b82 */ /* 0x000e220000000a00 */
[----:B------:R-:W-:-:S07]  /*04d0*/  IADD3 R5, PT, PT, R0, R3, RZ ;  /* 0x0000000300057210 */ /* 0x000fce0007ffe0ff */
[----:B----4-:R-:W1:Y:S01]  /*04e0*/  LDC.64 R8, c[0x0][0x390] ;  /* 0x0000e400ff087b82 */ /* 0x010e620000000a00 */
[----:B0-----:R-:W-:-:S05]  /*04f0*/  IMAD.WIDE R6, R5, 0x4, R6 ;  /* 0x0000000405067825 */ /* 0x001fca00078e0206 */
[----:B------:R-:W2:Y:S01]  /*0500*/  LDG.E R11, desc[UR4][R6.64] ;  /* 0x00000004060b7981 */ /* 0x000ea2000c1e1900 */
[----:B------:R-:W-:-:S04]  /*0510*/  IMAD.IADD R5, R2, 0x1, R3 ;  /* 0x0000000102057824 */ /* 0x000fc800078e0203 */
        /* <DEDUP_REMOVED lines=8> */
[----:B------:R-:W3:Y:S04]  /*05a0*/  LDG.E R17, desc[UR4][R6.64+0x10] ;  /* 0x0000100406117981 */ /* 0x000ee8000c1e1900 */
[----:B---3--:R2:W-:Y:S04]  /*05b0*/  REDG.E.ADD.F32.FTZ.RN.STRONG.GPU desc[UR4][R8.64+0x10], R17 ;  /* 0x00001011080079a6 */ /* 0x0085e8000c12f304 */
[----:B------:R-:W3:Y:S04]  /*05c0*/  LDG.E R19, desc[UR4][R6.64+0x14] ;  /* 0x0000140406137981 */ /* 0x000ee8000c1e1900 */
[----:B---3--:R2:W-:Y:S04]  /*05d0*/  REDG.E.ADD.F32.FTZ.RN.STRONG.GPU desc[UR4][R8.64+0x14], R19 ;  /* 0x00001413080079a6 */ /* 0x0085e8000c12f304 */
[----:B0-----:R-:W3:Y:S04]  /*05e0*/  LDG.E R11, desc[UR4][R6.64+0x18] ;  /* 0x00001804060b7981 */ /* 0x001ee8000c1e1900 */
[----:B---3--:R2:W-:Y:S04]  /*05f0*/  REDG.E.ADD.F32.FTZ.RN.STRONG.GPU desc[UR4][R8.64+0x18], R11 ;  /* 0x0000180b080079a6 */ /* 0x0085e8000c12f304 */
[----:B-1----:R-:W3:Y:S01]  /*0600*/  LDG.E R5, desc[UR4][R6.64+0x1c] ;  /* 0x00001c0406057981 */ /* 0x002ee2000c1e1900 */
[----:B------:R-:W-:-:S03]  /*0610*/  IADD3 R3, PT, PT, R3, 0x8, RZ ;  /* 0x0000000803037810 */ /* 0x000fc60007ffe0ff */
[----:B---3--:R2:W-:Y:S04]  /*0620*/  REDG.E.ADD.F32.FTZ.RN.STRONG.GPU desc[UR4][R8.64+0x1c], R5 ;  /* 0x00001c05080079a6 */ /* 0x0085e8000c12f304 */
.L_x_26:
[----:B------:R-:W-:Y:S05]  /*0630*/  @!P1 EXIT ;  /* 0x000000000000994d */ /* 0x000fea0003800000 */
[----:B------:R-:W-:Y:S02]  /*0640*/  ISETP.GE.U32.AND P0, PT, R14, 0x4, PT ;  /* 0x000000040e00780c */ /* 0x000fe40003f06070 */
[----:B------:R-:W-:-:S04]  /*0650*/  LOP3.LUT R10, R4, 0x3, RZ, 0xc0, !PT ;  /* 0x00000003040a7812 */ /* 0x000fc800078ec0ff */
[----:B------:R-:W-:-:S07]  /*0660*/  ISETP.NE.AND P1, PT, R10, RZ, PT ;  /* 0x000000ff0a00720c */ /* 0x000fce0003f25270 */
[----:B------:R-:W-:Y:S06]  /*0670*/  @!P0 BRA `(.L_x_27) ;  /* 0x00000000003c8947 */ /* 0x000fec0003800000 */
[----:B--2---:R-:W0:Y:S01]  /*0680*/  LDC.64 R4, c[0x0][0x380] ;  /* 0x0000e000ff047b82 */ /* 0x004e220000000a00 */
[----:B------:R-:W-:-:S04]  /*0690*/  IMAD.IADD R7, R0, 0x1, R3 ;  /* 0x0000000100077824 */ /* 0x000fc800078e0203 */
[----:B0-----:R-:W-:-:S03]  /*06a0*/  IMAD.WIDE R6, R7, 0x4, R4 ;  /* 0x0000000407067825 */ /* 0x001fc600078e0204 */
[----:B------:R-:W0:Y:S02]  /*06b0*/  LDC.64 R4, c[0x0][0x390] ;  /* 0x0000e400ff047b82 */ /* 0x000e240000000a00 */
[----:B----4-:R-:W2:Y:S01]  /*06c0*/  LDG.E R9, desc[UR4][R6.64] ;  /* 0x0000000406097981 */ /* 0x010ea2000c1e1900 */
[----:B------:R-:W-:-:S05]  /*06d0*/  IADD3 R11, PT, PT, R2, R3, RZ ;  /* 0x00000003020b7210 */ /* 0x000fca0007ffe0ff */
[----:B0-----:R-:W-:-:S05]  /*06e0*/  IMAD.WIDE R4, R11, 0x4, R4 ;  /* 0x000000040b047825 */ /* 0x001fca00078e0204 */
[----:B--2---:R0:W-:Y:S04]  /*06f0*/  REDG.E.ADD.F32.FTZ.RN.STRONG.GPU desc[UR4][R4.64], R9 ;  /* 0x00000009040079a6 */ /* 0x0041e8000c12f304 */
[----:B------:R-:W2:Y:S04]  /*0700*/  LDG.E R11, desc[UR4][R6.64+0x4] ;  /* 0x00000404060b7981 */ /* 0x000ea8000c1e1900 */
[----:B--2---:R0:W-:Y:S04]  /*0710*/  REDG.E.ADD.F32.FTZ.RN.STRONG.GPU desc[UR4][R4.64+0x4], R11 ;  /* 0x0000040b040079a6 */ /* 0x0041e8000c12f304 */
[----:B------:R-:W2:Y:S04]  /*0720*/  LDG.E R13, desc[UR4][R6.64+0x8] ;  /* 0x00000804060d7981 */ /* 0x000ea8000c1e1900 */
[----:B--2---:R0:W-:Y:S04]  /*0730*/  REDG.E.ADD.F32.FTZ.RN.STRONG.GPU desc[UR4][R4.64+0x8], R13 ;  /* 0x0000080d040079a6 */ /* 0x0041e8000c12f304 */
[----:B------:R-:W2:Y:S01]  /*0740*/  LDG.E R15, desc[UR4][R6.64+0xc] ;  /* 0x00000c04060f7981 */ /* 0x000ea2000c1e1900 */
[----:B------:R-:W-:-:S03]  /*0750*/  VIADD R3, R3, 0x4 ;  /* 0x0000000403037836 */ /* 0x000fc60000000000 */
[----:B--2---:R0:W-:Y:S04]  /*0760*/  REDG.E.ADD.F32.FTZ.RN.STRONG.GPU desc[UR4][R4.64+0xc], R15 ;  /* 0x00000c0f040079a6 */ /* 0x0041e8000c12f304 */
.L_x_27:
[----:B------:R-:W-:Y:S05]  /*0770*/  @!P1 EXIT ;  /* 0x000000000000994d */ /* 0x000fea0003800000 */
[----:B0-2-4-:R-:W0:Y:S01]  /*0780*/  LDC.64 R8, c[0x0][0x390] ;  /* 0x0000e400ff087b82 */ /* 0x015e220000000a00 */
[----:B------:R-:W-:Y:S01]  /*0790*/  IADD3 R11, PT, PT, R0, R3, RZ ;  /* 0x00000003000b7210 */ /* 0x000fe20007ffe0ff */
[----:B------:R-:W-:Y:S01]  /*07a0*/  IMAD.IADD R13, R2, 0x1, R3 ;  /* 0x00000001020d7824 */ /* 0x000fe200078e0203 */
[----:B------:R-:W-:-:S05]  /*07b0*/  IADD3 R10, PT, PT, -R10, RZ, RZ ;  /* 0x000000ff0a0a7210 */ /* 0x000fca0007ffe1ff */
[----:B------:R-:W1:Y:S02]  /*07c0*/  LDC.64 R6, c[0x0][0x380] ;  /* 0x0000e000ff067b82 */ /* 0x000e640000000a00 */
.L_x_28:
[----:B-12---:R-:W-:-:S06]  /*07d0*/  IMAD.WIDE R2, R11, 0x4, R6 ;  /* 0x000000040b027825 */ /* 0x006fcc00078e0206 */
[----:B------:R-:W2:Y:S01]  /*07e0*/  LDG.E R3, desc[UR4][R2.64] ;  /* 0x0000000402037981 */ /* 0x000ea2000c1e1900 */
[----:B------:R-:W-:Y:S02]  /*07f0*/  VIADD R10, R10, 0x1 ;  /* 0x000000010a0a7836 */ /* 0x000fe40000000000 */
[----:B0-----:R-:W-:-:S03]  /*0800*/  IMAD.WIDE R4, R13, 0x4, R8 ;  /* 0x000000040d047825 */ /* 0x001fc600078e0208 */
[----:B------:R-:W-:Y:S01]  /*0810*/  ISETP.NE.AND P0, PT, R10, RZ, PT ;  /* 0x000000ff0a00720c */ /* 0x000fe20003f05270 */
[----:B------:R-:W-:Y:S01]  /*0820*/  VIADD R13, R13, 0x1 ;  /* 0x000000010d0d7836 */ /* 0x000fe20000000000 */
[----:B------:R-:W-:Y:S01]  /*0830*/  IADD3 R11, PT, PT, R11, 0x1, RZ ;  /* 0x000000010b0b7810 */ /* 0x000fe20007ffe0ff */
[----:B--2---:R2:W-:Y:S10]  /*0840*/  REDG.E.ADD.F32.FTZ.RN.STRONG.GPU desc[UR4][R4.64], R3 ;  /* 0x00000003040079a6 */ /* 0x0045f4000c12f304 */
[----:B------:R-:W-:Y:S05]  /*0850*/  @P0 BRA `(.L_x_28) ;  /* 0xfffffffc00dc0947 */ /* 0x000fea000383ffff */
[----:B------:R-:W-:Y:S05]  /*0860*/  EXIT ;  /* 0x000000000000794d */ /* 0x000fea0003800000 */
.L_x_29:
        /* <DEDUP_REMOVED lines=9> */
.L_x_53:


//--------------------- .text._Z23KernelClusterAssignmentPfS_PiS0_iii --------------------------
	.section	.text._Z23KernelClusterAssignmentPfS_PiS0_iii,"ax",@progbits
	.align	128
        .global         _Z23KernelClusterAssignmentPfS_PiS0_iii
        .type           _Z23KernelClusterAssignmentPfS_PiS0_iii,@function
        .size           _Z23KernelClusterAssignmentPfS_PiS0_iii,(.L_x_54 - _Z23KernelClusterAssignmentPfS_PiS0_iii)
        .other          _Z23KernelClusterAssignmentPfS_PiS0_iii,@"STO_CUDA_ENTRY STV_DEFAULT"
_Z23KernelClusterAssignmentPfS_PiS0_iii:
.text._Z23KernelClusterAssignmentPfS_PiS0_iii:
[----:B------:R-:W-:Y:S01]  /*0000*/  LDC R1, c[0x0][0x37c] ;  /* 0x0000df00ff017b82 */ /* 0x000fe20000000800 */
[----:B------:R-:W0:Y:S07]  /*0010*/  S2R R0, SR_TID.X ;  /* 0x0000000000007919 */ /* 0x000e2e0000002100 */
[----:B------:R-:W0:Y:S01]  /*0020*/  S2UR UR4, SR_CTAID.X ;  /* 0x00000000000479c3 */ /* 0x000e220000002500 */
[----:B------:R-:W1:Y:S01]  /*0030*/  LDCU UR6, c[0x0][0x3a0] ;  /* 0x00007400ff0677ac */ /* 0x000e620008000800 */
[----:B------:R-:W-:Y:S01]  /*0040*/  BSSY.RECONVERGENT B0, `(.L_x_30) ;  /* 0x00000ee000007945 */ /* 0x000fe20003800200 */
[----:B------:R-:W2:Y:S05]  /*0050*/  LDCU.64 UR10, c[0x0][0x358] ;  /* 0x00006b00ff0a77ac */ /* 0x000eaa0008000a00 */
[----:B------:R-:W0:Y:S08]  /*0060*/  LDC R7, c[0x0][0x360] ;  /* 0x0000d800ff077b82 */ /* 0x000e300000000800 */
[----:B------:R-:W3:Y:S01]  /*0070*/  S2UR UR5, SR_CgaCtaId ;  /* 0x00000000000579c3 */ /* 0x000ee20000008800 */
[----:B0-----:R-:W-:Y:S01]  /*0080*/  IMAD R6, R7, UR4, R0 ;  /* 0x0000000407067c24 */ /* 0x001fe2000f8e0200 */
[----:B------:R-:W-:-:S04]  /*0090*/  UMOV UR4, 0x400 ;  /* 0x0000040000047882 */ /* 0x000fc80000000000 */
[----:B-1----:R-:W-:Y:S01]  /*00a0*/  ISETP.GE.AND P0, PT, R6, UR6, PT ;  /* 0x0000000606007c0c */ /* 0x002fe2000bf06270 */
[----:B---3--:R-:W-:-:S06]  /*00b0*/  ULEA UR4, UR5, UR4, 0x18 ;  /* 0x0000000405047291 */ /* 0x008fcc000f8ec0ff */
[----:B------:R-:W-:-:S06]  /*00c0*/  LEA R8, R0, UR4, 0x2 ;  /* 0x0000000400087c11 */ /* 0x000fcc000f8e10ff */
[----:B--2---:R-:W-:Y:S05]  /*00d0*/  @P0 BRA `(.L_x_31) ;  /* 0x0000000c008c0947 */ /* 0x004fea0003800000 */
[----:B------:R-:W0:Y:S01]  /*00e0*/  LDCU UR4, c[0x0][0x3a4] ;  /* 0x00007480ff0477ac */ /* 0x000e220008000800 */
[----:B------:R-:W-:Y:S01]  /*00f0*/  IMAD.MOV.U32 R9, RZ, RZ, RZ ;  /* 0x000000ffff097224 */ /* 0x000fe200078e00ff */
[----:B0-----:R-:W-:-:S09]  /*0100*/  UISETP.GE.AND UP0, UPT, UR4, 0x1, UPT ;  /* 0x000000010400788c */ /* 0x001fd2000bf06270 */
[----:B------:R-:W-:Y:S05]  /*0110*/  BRA.U !UP0, `(.L_x_32) ;  /* 0x0000000d08547547 */ /* 0x000fea000b800000 */
[----:B------:R-:W0:Y:S02]  /*0120*/  LDCU UR6, c[0x0][0x3a8] ;  /* 0x00007500ff0677ac */ /* 0x000e240008000800 */
[----:B0-----:R-:W-:-:S09]  /*0130*/  UISETP.GE.AND UP0, UPT, UR6, 0x1, UPT ;  /* 0x000000010600788c */ /* 0x001fd2000bf06270 */
[----:B------:R-:W-:Y:S05]  /*0140*/  BRA.U !UP0, `(.L_x_33) ;  /* 0x00000009084c7547 */ /* 0x000fea000b800000 */
[----:B------:R-:W-:Y:S02]  /*0150*/  IMAD R10, R6, UR6, RZ ;  /* 0x00000006060a7c24 */ /* 0x000fe4000f8e02ff */
[----:B------:R-:W-:Y:S01]  /*0160*/  HFMA2 R9, -RZ, RZ, 0, 0 ;  /* 0x00000000ff097431 */ /* 0x000fe200000001ff */
[----:B------:R-:W-:Y:S01]  /*0170*/  ULOP3.LUT UR5, UR6, 0x7ffffff8, URZ, 0xc0, !UPT ;  /* 0x7ffffff806057892 */ /* 0x000fe2000f8ec0ff */
[----:B------:R-:W-:Y:S01]  /*0180*/  IMAD.MOV.U32 R11, RZ, RZ, 0x7f7fffff ;  /* 0x7f7fffffff0b7424 */ /* 0x000fe200078e00ff */
[----:B------:R-:W-:Y:S01]  /*0190*/  ULOP3.LUT UR7, UR6, 0x7, URZ, 0xc0, !UPT ;  /* 0x0000000706077892 */ /* 0x000fe2000f8ec0ff */
[----:B------:R-:W-:Y:S01]  /*01a0*/  IMAD.MOV.U32 R12, RZ, RZ, RZ ;  /* 0x000000ffff0c7224 */ /* 0x000fe200078e00ff */
[----:B------:R-:W-:Y:S01]  /*01b0*/  SHF.R.S32.HI R13, RZ, 0x1f, R10 ;  /* 0x0000001fff0d7819 */ /* 0x000fe2000001140a */
[----:B------:R-:W-:Y:S02]  /*01c0*/  ULOP3.LUT UR8, UR6, 0x3, URZ, 0xc0, !UPT ;  /* 0x0000000306087892 */ /* 0x000fe4000f8ec0ff */
[----:B------:R-:W-:-:S12]  /*01d0*/  UIADD3 UR6, UPT, UPT, -UR5, URZ, URZ ;  /* 0x000000ff05067290 */ /* 0x000fd8000fffe1ff */
.L_x_39:
[----:B------:R-:W0:Y:S01]  /*01e0*/  LDCU UR14, c[0x0][0x3a8] ;  /* 0x00007500ff0e77ac */ /* 0x000e220008000800 */
[----:B------:R-:W-:Y:S01]  /*01f0*/  IMAD.MOV.U32 R16, RZ, RZ, RZ ;  /* 0x000000ffff107224 */ /* 0x000fe200078e00ff */
[----:B------:R-:W-:Y:S01]  /*0200*/  UMOV UR4, URZ ;  /* 0x000000ff00047c82 */ /* 0x000fe20008000000 */
[----:B0-----:R-:W-:Y:S02]  /*0210*/  UISETP.GE.U32.AND UP0, UPT, UR14, 0x8, UPT ;  /* 0x000000080e00788c */ /* 0x001fe4000bf06070 */
[----:B------:R-:W-:-:S07]  /*0220*/  IMAD R14, R12, UR14, RZ ;  /* 0x0000000e0c0e7c24 */ /* 0x000fce000f8e02ff */
[----:B------:R-:W-:Y:S05]  /*0230*/  BRA.U !UP0, `(.L_x_34) ;  /* 0x0000000108cc7547 */ /* 0x000fea000b800000 */
[----:B------:R-:W0:Y:S01]  /*0240*/  LDC.64 R2, c[0x0][0x388] ;  /* 0x0000e200ff027b82 */ /* 0x000e220000000a00 */
[----:B------:R-:W1:Y:S01]  /*0250*/  LDCU.64 UR12, c[0x0][0x380] ;  /* 0x00007000ff0c77ac */ /* 0x000e620008000a00 */
[----:B------:R-:W-:Y:S01]  /*0260*/  IMAD.MOV.U32 R16, RZ, RZ, RZ ;  /* 0x000000ffff107224 */ /* 0x000fe200078e00ff */
[----:B------:R-:W-:Y:S01]  /*0270*/  UMOV UR4, UR6 ;  /* 0x0000000600047c82 */ /* 0x000fe20008000000 */
[----:B-1----:R-:W-:-:S04]  /*0280*/  LEA R4, P0, R10, UR12, 0x2 ;  /* 0x0000000c0a047c11 */ /* 0x002fc8000f8010ff */
[----:B------:R-:W-:Y:S01]  /*0290*/  IADD3 R4, P1, PT, R4, 0x10, RZ ;  /* 0x0000001004047810 */ /* 0x000fe20007f3e0ff */
[----:B0-----:R-:W-:Y:S01]  /*02a0*/  IMAD.WIDE.U32 R2, R14, 0x4, R2 ;  /* 0x000000040e027825 */ /* 0x001fe200078e0002 */
[----:B------:R-:W-:Y:S02]  /*02b0*/  LEA.HI.X R5, R10, UR13, R13, 0x2, P0 ;  /* 0x0000000d0a057c11 */ /* 0x000fe400080f140d */
[----:B------:R-:W-:Y:S02]  /*02c0*/  IADD3 R2, P2, PT, R2, 0x10, RZ ;  /* 0x0000001002027810 */ /* 0x000fe40007f5e0ff */
[----:B------:R-:W-:-:S03]  /*02d0*/  IADD3.X R5, PT, PT, RZ, R5, RZ, P1, !PT ;  /* 0x00000005ff057210 */ /* 0x000fc60000ffe4ff */
[----:B------:R-:W-:-:S08]  /*02e0*/  IMAD.X R3, RZ, RZ, R3, P2 ;  /* 0x000000ffff037224 */ /* 0x000fd000010e0603 */
.L_x_35:
        /* <DEDUP_REMOVED lines=15> */
[----:B------:R-:W-:-:S03]  /*03e0*/  FFMA R25, R26, R26, R25 ;  /* 0x0000001a1a197223 */ /* 0x000fc60000000019 */
[----:B------:R-:W3:Y:S01]  /*03f0*/  LDG.E R24, desc[UR10][R4.64+0x8] ;  /* 0x0000080a04187981 */ /* 0x000ee2000c1e1900 */
[----:B----4-:R-:W-:-:S03]  /*0400*/  FADD R26, R17, -R20 ;  /* 0x80000014111a7221 */ /* 0x010fc60000000000 */
[----:B------:R-:W4:Y:S04]  /*0410*/  LDG.E R23, desc[UR10][R2.64+0x8] ;  /* 0x0000080a02177981 */ /* 0x000f28000c1e1900 */
[----:B------:R0:W4:Y:S04]  /*0420*/  LDG.E R17, desc[UR10][R4.64+0xc] ;  /* 0x00000c0a04117981 */ /* 0x000128000c1e1900 */
[----:B------:R1:W4:Y:S01]  /*0430*/  LDG.E R20, desc[UR10][R2.64+0xc] ;  /* 0x00000c0a02147981 */ /* 0x000322000c1e1900 */
[----:B------:R-:W-:Y:S01]  /*0440*/  FFMA R25, R26, R26, R25 ;  /* 0x0000001a1a197223 */ /* 0x000fe20000000019 */
[----:B-----5:R-:W-:Y:S01]  /*0450*/  FADD R18, R15, -R18 ;  /* 0x800000120f127221 */ /* 0x020fe20000000000 */
[----:B------:R-:W-:-:S03]  /*0460*/  UIADD3 UR4, UPT, UPT, UR4, 0x8, URZ ;  /* 0x0000000804047890 */ /* 0x000fc6000fffe0ff */
[----:B------:R-:W-:Y:S01]  /*0470*/  FFMA R25, R18, R18, R25 ;  /* 0x0000001212197223 */ /* 0x000fe20000000019 */
[----:B------:R-:W-:Y:S01]  /*0480*/  UISETP.NE.AND UP0, UPT, UR4, URZ, UPT ;  /* 0x000000ff0400728c */ /* 0x000fe2000bf05270 */
[----:B0-----:R-:W-:Y:S02]  /*0490*/  IADD3 R4, P0, PT, R4, 0x20, RZ ;  /* 0x0000002004047810 */ /* 0x001fe40007f1e0ff */
[----:B-1----:R-:W-:-:S03]  /*04a0*/  IADD3 R2, P1, PT, R2, 0x20, RZ ;  /* 0x0000002002027810 */ /* 0x002fc60007f3e0ff */
[----:B------:R-:W-:Y:S02]  /*04b0*/  IMAD.X R5, RZ, RZ, R5, P0 ;  /* 0x000000ffff057224 */ /* 0x000fe400000e0605 */
[----:B------:R-:W-:Y:S02]  /*04c0*/  IMAD.X R3, RZ, RZ, R3, P1 ;  /* 0x000000ffff037224 */ /* 0x000fe400008e0603 */
[----:B--2---:R-:W-:-:S04]  /*04d0*/  FADD R22, R19, -R22 ;  /* 0x8000001613167221 */ /* 0x004fc80000000000 */
[----:B------:R-:W-:Y:S01]  /*04e0*/  FFMA R25, R22, R22, R25 ;  /* 0x0000001616197223 */ /* 0x000fe20000000019 */
[----:B---3--:R-:W-:-:S04]  /*04f0*/  FADD R16, R21, -R16 ;  /* 0x8000001015107221 */ /* 0x008fc80000000000 */
[----:B------:R-:W-:Y:S01]  /*0500*/  FFMA R25, R16, R16, R25 ;  /* 0x0000001010197223 */ /* 0x000fe20000000019 */
[----:B----4-:R-:W-:-:S04]  /*0510*/  FADD R24, R24, -R23 ;  /* 0x8000001718187221 */ /* 0x010fc80000000000 */
[----:B------:R-:W-:Y:S01]  /*0520*/  FFMA R25, R24, R24, R25 ;  /* 0x0000001818197223 */ /* 0x000fe20000000019 */
[----:B------:R-:W-:-:S04]  /*0530*/  FADD R20, R17, -R20 ;  /* 0x8000001411147221 */ /* 0x000fc80000000000 */
[----:B------:R-:W-:Y:S01]  /*0540*/  FFMA R16, R20, R20, R25 ;  /* 0x0000001414107223 */ /* 0x000fe20000000019 */
[----:B------:R-:W-:Y:S06]  /*0550*/  BRA.U UP0, `(.L_x_35) ;  /* 0xfffffffd00647547 */ /* 0x000fec000b83ffff */
[----:B------:R-:W-:-:S05]  /*0560*/  UMOV UR4, UR5 ;  /* 0x0000000500047c82 */ /* 0x000fca0008000000 */
.L_x_34:
[----:B------:R-:W-:-:S09]  /*0570*/  UISETP.NE.AND UP0, UPT, UR7, URZ, UPT ;  /* 0x000000ff0700728c */ /* 0x000fd2000bf05270 */
[----:B------:R-:W-:Y:S05]  /*0580*/  BRA.U !UP0, `(.L_x_36) ;  /* 0x00000005081c7547 */ /* 0x000fea000b800000 */
[----:B------:R-:W-:Y:S02]  /*0590*/  UIADD3 UR9, UPT, UPT, UR7, -0x1, URZ ;  /* 0xffffffff07097890 */ /* 0x000fe4000fffe0ff */
[----:B------:R-:W-:Y:S02]  /*05a0*/  UISETP.NE.AND UP1, UPT, UR8, URZ, UPT ;  /* 0x000000ff0800728c */ /* 0x000fe4000bf25270 */
[----:B------:R-:W-:-:S09]  /*05b0*/  UISETP.GE.U32.AND UP0, UPT, UR9, 0x3, UPT ;  /* 0x000000030900788c */ /* 0x000fd2000bf06070 */
[----:B------:R-:W-:Y:S05]  /*05c0*/  BRA.U !UP0, `(.L_x_37) ;  /* 0x0000000108747547 */ /* 0x000fea000b800000 */
[----:B------:R-:W0:Y:S01]  /*05d0*/  LDC.64 R4, c[0x0][0x388] ;  /* 0x0000e200ff047b82 */ /* 0x000e220000000a00 */
[----:B------:R-:W1:Y:S01]  /*05e0*/  LDCU.128 UR16, c[0x0][0x380] ;  /* 0x00007000ff1077ac */ /* 0x000e620008000c00 */
[----:B------:R-:W-:Y:S02]  /*05f0*/  IADD3 R3, P0, PT, R10, UR4, RZ ;  /* 0x000000040a037c10 */ /* 0x000fe4000ff1e0ff */
[C---:B------:R-:W-:Y:S02]  /*0600*/  IADD3 R19, PT, PT, R14.reuse, UR4, RZ ;  /* 0x000000040e137c10 */ /* 0x040fe4000fffe0ff */
[----:B------:R-:W-:Y:S01]  /*0610*/  IADD3 R15, P2, PT, R14, UR4, RZ ;  /* 0x000000040e0f7c10 */ /* 0x000fe2000ff5e0ff */
[----:B------:R-:W-:-:S04]  /*0620*/  IMAD.X R22, RZ, RZ, R13, P0 ;  /* 0x000000ffff167224 */ /* 0x000fc800000e060d */
[----:B------:R-:W-:Y:S01]  /*0630*/  IMAD.X R20, RZ, RZ, RZ, P2 ;  /* 0x000000ffff147224 */ /* 0x000fe200010e06ff */
[----:B-1----:R-:W-:-:S04]  /*0640*/  LEA R2, P1, R3, UR16, 0x2 ;  /* 0x0000001003027c11 */ /* 0x002fc8000f8210ff */
[----:B------:R-:W-:Y:S01]  /*0650*/  LEA.HI.X R3, R3, UR17, R22, 0x2, P1 ;  /* 0x0000001103037c11 */ /* 0x000fe200088f1416 */
[----:B0-----:R-:W-:Y:S01]  /*0660*/  IMAD.WIDE.U32 R18, R19, 0x4, R4 ;  /* 0x0000000413127825 */ /* 0x001fe200078e0004 */
[----:B------:R-:W-:-:S03]  /*0670*/  LEA R4, P0, R15, UR18, 0x2 ;  /* 0x000000120f047c11 */ /* 0x000fc6000f8010ff */
[----:B------:R-:W2:Y:S01]  /*0680*/  LDG.E R17, desc[UR10][R2.64+0x4] ;  /* 0x0000040a02117981 */ /* 0x000ea2000c1e1900 */
[----:B------:R-:W-:-:S03]  /*0690*/  LEA.HI.X R5, R15, UR19, R20, 0x2, P0 ;  /* 0x000000130f057c11 */ /* 0x000fc600080f1414 */
[----:B------:R-:W3:Y:S04]  /*06a0*/  LDG.E R18, desc[UR10][R18.64] ;  /* 0x0000000a12127981 */ /* 0x000ee8000c1e1900 */
[----:B------:R-:W3:Y:S04]  /*06b0*/  LDG.E R15, desc[UR10][R2.64] ;  /* 0x0000000a020f7981 */ /* 0x000ee8000c1e1900 */
[----:B------:R-:W2:Y:S04]  /*06c0*/  LDG.E R20, desc[UR10][R4.64+0x4] ;  /* 0x0000040a04147981 */ /* 0x000ea8000c1e1900 */
[----:B------:R-:W4:Y:S04]  /*06d0*/  LDG.E R21, desc[UR10][R2.64+0x8] ;  /* 0x0000080a02157981 */ /* 0x000f28000c1e1900 */
[----:B------:R-:W4:Y:S04]  /*06e0*/  LDG.E R22, desc[UR10][R4.64+0x8] ;  /* 0x0000080a04167981 */ /* 0x000f28000c1e1900 */
[----:B------:R-:W5:Y:S04]  /*06f0*/  LDG.E R23, desc[UR10][R2.64+0xc] ;  /* 0x00000c0a02177981 */ /* 0x000f68000c1e1900 */
[----:B------:R-:W5:Y:S01]  /*0700*/  LDG.E R24, desc[UR10][R4.64+0xc] ;  /* 0x00000c0a04187981 */ /* 0x000f62000c1e1900 */
[----:B------:R-:W-:Y:S01]  /*0710*/  UIADD3 UR4, UPT, UPT, UR4, 0x4, URZ ;  /* 0x0000000404047890 */ /* 0x000fe2000fffe0ff */
[----:B---3--:R-:W-:-:S04]  /*0720*/  FADD R15, R15, -R18 ;  /* 0x800000120f0f7221 */ /* 0x008fc80000000000 */
[----:B------:R-:W-:Y:S01]  /*0730*/  FFMA R15, R15, R15, R16 ;  /* 0x0000000f0f0f7223 */ /* 0x000fe20000000010 */
[----:B--2---:R-:W-:-:S04]  /*0740*/  FADD R20, R17, -R20 ;  /* 0x8000001411147221 */ /* 0x004fc80000000000 */
[----:B------:R-:W-:Y:S01]  /*0750*/  FFMA R15, R20, R20, R15 ;  /* 0x00000014140f7223 */ /* 0x000fe2000000000f */
[----:B----4-:R-:W-:-:S04]  /*0760*/  FADD R22, R21, -R22 ;  /* 0x8000001615167221 */ /* 0x010fc80000000000 */
[----:B------:R-:W-:Y:S01]  /*0770*/  FFMA R15, R22, R22, R15 ;  /* 0x00000016160f7223 */ /* 0x000fe2000000000f */
[----:B-----5:R-:W-:-:S04]  /*0780*/  FADD R24, R23, -R24 ;  /* 0x8000001817187221 */ /* 0x020fc80000000000 */
[----:B------:R-:W-:-:S07]  /*0790*/  FFMA R16, R24, R24, R15 ;  /* 0x0000001818107223 */ /* 0x000fce000000000f */
.L_x_37:
[----:B------:R-:W-:Y:S05]  /*07a0*/  BRA.U !UP1, `(.L_x_36) ;  /* 0x0000000109947547 */ /* 0x000fea000b800000 */
[----:B------:R-:W-:Y:S02]  /*07b0*/  UISETP.NE.AND UP0, UPT, UR8, 0x1, UPT ;  /* 0x000000010800788c */ /* 0x000fe4000bf05270 */
[----:B------:R-:W-:-:S07]  /*07c0*/  ULOP3.LUT UP1, URZ, UR14, 0x1, URZ, 0xc0, !UPT ;  /* 0x000000010eff7892 */ /* 0x000fce000f82c0ff */
        /* <DEDUP_REMOVED lines=8> */
[----:B-1----:R-:W-:Y:S02]  /*0850*/  LEA R2, P1, R3, UR12, 0x2 ;  /* 0x0000000c03027c11 */ /* 0x002fe4000f8210ff */
[----:B------:R-:W-:Y:S02]  /*0860*/  LEA R18, P0, R17, UR14, 0x2 ;  /* 0x0000000e11127c11 */ /* 0x000fe4000f8010ff */
[----:B------:R-:W-:Y:S01]  /*0870*/  LEA.HI.X R3, R3, UR13, R20, 0x2, P1 ;  /* 0x0000000d03037c11 */ /* 0x000fe200088f1414 */
[----:B0-----:R-:W-:Y:S01]  /*0880*/  IMAD.WIDE.U32 R4, R15, 0x4, R4 ;  /* 0x000000040f047825 */ /* 0x001fe200078e0004 */
[----:B------:R-:W-:-:S03]  /*0890*/  LEA.HI.X R19, R17, UR15, R22, 0x2, P0 ;  /* 0x0000000f11137c11 */ /* 0x000fc600080f1416 */
[----:B------:R-:W2:Y:S04]  /*08a0*/  LDG.E R15, desc[UR10][R2.64] ;  /* 0x0000000a020f7981 */ /* 0x000ea8000c1e1900 */
[----:B------:R-:W2:Y:S04]  /*08b0*/  LDG.E R4, desc[UR10][R4.64] ;  /* 0x0000000a04047981 */ /* 0x000ea8000c1e1900 */
[----:B------:R-:W3:Y:S04]  /*08c0*/  LDG.E R17, desc[UR10][R2.64+0x4] ;  /* 0x0000040a02117981 */ /* 0x000ee8000c1e1900 */
[----:B------:R-:W3:Y:S01]  /*08d0*/  LDG.E R18, desc[UR10][R18.64+0x4] ;  /* 0x0000040a12127981 */ /* 0x000ee2000c1e1900 */
[----:B------:R-:W-:Y:S01]  /*08e0*/  UIADD3 UR4, UPT, UPT, UR4, 0x2, URZ ;  /* 0x0000000204047890 */ /* 0x000fe2000fffe0ff */
[----:B--2---:R-:W-:-:S04]  /*08f0*/  FADD R15, R15, -R4 ;  /* 0x800000040f0f7221 */ /* 0x004fc80000000000 */
[----:B------:R-:W-:Y:S01]  /*0900*/  FFMA R16, R15, R15, R16 ;  /* 0x0000000f0f107223 */ /* 0x000fe20000000010 */
[----:B---3--:R-:W-:-:S04]  /*0910*/  FADD R17, R17, -R18 ;  /* 0x8000001211117221 */ /* 0x008fc80000000000 */
[----:B------:R-:W-:-:S07]  /*0920*/  FFMA R16, R17, R17, R16 ;  /* 0x0000001111107223 */ /* 0x000fce0000000010 */
.L_x_38:
[----:B------:R-:W-:Y:S05]  /*0930*/  BRA.U !UP1, `(.L_x_36) ;  /* 0x0000000109307547 */ /* 0x000fea000b800000 */
[----:B------:R-:W0:Y:S01]  /*0940*/  LDC.64 R4, c[0x0][0x388] ;  /* 0x0000e200ff047b82 */ /* 0x000e220000000a00 */
[----:B------:R-:W1:Y:S01]  /*0950*/  LDCU.64 UR12, c[0x0][0x380] ;  /* 0x00007000ff0c77ac */ /* 0x000e620008000a00 */
[----:B------:R-:W-:Y:S02]  /*0960*/  IADD3 R15, P0, PT, R10, UR4, RZ ;  /* 0x000000040a0f7c10 */ /* 0x000fe4000ff1e0ff */
[----:B------:R-:W-:-:S03]  /*0970*/  IADD3 R3, PT, PT, R14, UR4, RZ ;  /* 0x000000040e037c10 */ /* 0x000fc6000fffe0ff */
[----:B------:R-:W-:Y:S01]  /*0980*/  IMAD.X R14, RZ, RZ, R13, P0 ;  /* 0x000000ffff0e7224 */ /* 0x000fe200000e060d */
[----:B-1----:R-:W-:Y:S01]  /*0990*/  LEA R2, P0, R15, UR12, 0x2 ;  /* 0x0000000c0f027c11 */ /* 0x002fe2000f8010ff */
[----:B0-----:R-:W-:-:S03]  /*09a0*/  IMAD.WIDE.U32 R4, R3, 0x4, R4 ;  /* 0x0000000403047825 */ /* 0x001fc600078e0004 */
[----:B------:R-:W-:-:S03]  /*09b0*/  LEA.HI.X R3, R15, UR13, R14, 0x2, P0 ;  /* 0x0000000d0f037c11 */ /* 0x000fc600080f140e */
[----:B------:R-:W2:Y:S04]  /*09c0*/  LDG.E R5, desc[UR10][R4.64] ;  /* 0x0000000a04057981 */ /* 0x000ea8000c1e1900 */
[----:B------:R-:W2:Y:S02]  /*09d0*/  LDG.E R2, desc[UR10][R2.64] ;  /* 0x0000000a02027981 */ /* 0x000ea4000c1e1900 */
[----:B--2---:R-:W-:-:S04]  /*09e0*/  FADD R15, R2, -R5 ;  /* 0x80000005020f7221 */ /* 0x004fc80000000000 */
[----:B------:R-:W-:-:S07]  /*09f0*/  FFMA R16, R15, R15, R16 ;  /* 0x0000000f0f107223 */ /* 0x000fce0000000010 */
.L_x_36:
[----:B------:R-:W0:Y:S01]  /*0a00*/  LDCU UR4, c[0x0][0x3a4] ;  /* 0x00007480ff0477ac */ /* 0x000e220008000800 */
[----:B------:R-:W-:Y:S01]  /*0a10*/  VIADD R12, R12, 0x1 ;  /* 0x000000010c0c7836 */ /* 0x000fe20000000000 */
[----:B------:R-:W-:-:S04]  /*0a20*/  FSETP.GEU.AND P0, PT, R16, R11, PT ;  /* 0x0000000b1000720b */ /* 0x000fc80003f0e000 */
[----:B------:R-:W-:Y:S02]  /*0a30*/  FSEL R11, R16, R11, !P0 ;  /* 0x0000000b100b7208 */ /* 0x000fe40004000000 */
[C---:B------:R-:W-:Y:S02]  /*0a40*/  SEL R9, R12.reuse, R9, !P0 ;  /* 0x000000090c097207 */ /* 0x040fe40004000000 */
[----:B0-----:R-:W-:-:S13]  /*0a50*/  ISETP.NE.AND P1, PT, R12, UR4, PT ;  /* 0x000000040c007c0c */ /* 0x001fda000bf25270 */
[----:B------:R-:W-:Y:S05]  /*0a60*/  @!P1 BRA `(.L_x_32) ;  /* 0x0000000400009947 */ /* 0x000fea0003800000 */
[----:B------:R-:W-:Y:S05]  /*0a70*/  BRA `(.L_x_39) ;  /* 0xfffffff400d87947 */ /* 0x000fea000383ffff */
.L_x_33:
[----:B------:R-:W-:Y:S01]  /*0a80*/  UISETP.GE.U32.AND UP0, UPT, UR4, 0x4, UPT ;  /* 0x000000040400788c */ /* 0x000fe2000bf06070 */
[----:B------:R-:W-:Y:S01]  /*0a90*/  MOV R2, 0x7f7fffff ;  /* 0x7f7fffff00027802 */ /* 0x000fe20000000f00 */
[----:B------:R-:W-:Y:S01]  /*0aa0*/  IMAD.MOV.U32 R4, RZ, RZ, RZ ;  /* 0x000000ffff047224 */ /* 0x000fe200078e00ff */
[----:B------:R-:W-:Y:S01]  /*0ab0*/  ULOP3.LUT UR5, UR4, 0x3, URZ, 0xc0, !UPT ;  /* 0x0000000304057892 */ /* 0x000fe2000f8ec0ff */
[----:B------:R-:W-:-:S05]  /*0ac0*/  IMAD.MOV.U32 R9, RZ, RZ, RZ ;  /* 0x000000ffff097224 */ /* 0x000fca00078e00ff */
[----:B------:R-:W-:Y:S06]  /*0ad0*/  BRA.U !UP0, `(.L_x_40) ;  /* 0x0000000108bc7547 */ /* 0x000fec000b800000 */
[----:B------:R-:W-:Y:S01]  /*0ae0*/  ULOP3.LUT UR4, UR4, 0x7ffffffc, URZ, 0xc0, !UPT ;  /* 0x7ffffffc04047892 */ /* 0x000fe2000f8ec0ff */
[----:B------:R-:W-:Y:S01]  /*0af0*/  MOV R2, 0x7f7fffff ;  /* 0x7f7fffff00027802 */ /* 0x000fe20000000f00 */
[----:B------:R-:W-:Y:S02]  /*0b00*/  IMAD.MOV.U32 R3, RZ, RZ, RZ ;  /* 0x000000ffff037224 */ /* 0x000fe400078e00ff */
[----:B------:R-:W-:Y:S01]  /*0b10*/  UISETP.GT.AND UP0, UPT, UR4, URZ, UPT ;  /* 0x000000ff0400728c */ /* 0x000fe2000bf04270 */
[----:B------:R-:W-:Y:S01]  /*0b20*/  IMAD.MOV.U32 R9, RZ, RZ, RZ ;  /* 0x000000ffff097224 */ /* 0x000fe200078e00ff */
[----:B------:R-:W-:-:S07]  /*0b30*/  MOV R4, UR4 ;  /* 0x0000000400047c02 */ /* 0x000fce0008000f00 */
[----:B------:R-:W-:Y:S05]  /*0b40*/  BRA.U !UP0, `(.L_x_41) ;  /* 0x0000000108887547 */ /* 0x000fea000b800000 */
[----:B------:R-:W-:Y:S01]  /*0b50*/  IMAD.IADD R5, R4, 0x1, -R3 ;  /* 0x0000000104057824 */ /* 0x000fe200078e0a03 */
[----:B------:R-:W-:-:S04]  /*0b60*/  PLOP3.LUT P0, PT, PT, PT, PT, 0x80, 0x8 ;  /* 0x000000000008781c */ /* 0x000fc80003f0f070 */
[----:B------:R-:W-:-:S13]  /*0b70*/  ISETP.GT.AND P1, PT, R5, 0xc, PT ;  /* 0x0000000c0500780c */ /* 0x000fda0003f24270 */
[----:B------:R-:W-:Y:S05]  /*0b80*/  @!P1 BRA `(.L_x_42) ;  /* 0x0000000000449947 */ /* 0x000fea0003800000 */
[----:B------:R-:W-:Y:S01]  /*0b90*/  PLOP3.LUT P0, PT, PT, PT, PT, 0x8, 0x80 ;  /* 0x000000000080781c */ /* 0x000fe20003f0e170 */
[----:B------:R-:W-:-:S12]  /*0ba0*/  VIADD R10, R4, 0xfffffff4 ;  /* 0xfffffff4040a7836 */ /* 0x000fd80000000000 */
.L_x_43:
[----:B------:R-:W-:-:S04]  /*0bb0*/  FSETP.GT.AND P2, PT, R2, RZ, PT ;  /* 0x000000ff0200720b */ /* 0x000fc80003f44000 */
[----:B------:R-:W-:-:S04]  /*0bc0*/  FSEL R2, R2, RZ, !P2 ;  /* 0x000000ff02027208 */ /* 0x000fc80005000000 */
[----:B------:R-:W-:-:S04]  /*0bd0*/  FSETP.GT.AND P3, PT, R2, RZ, PT ;  /* 0x000000ff0200720b */ /* 0x000fc80003f64000 */
[----:B------:R-:W-:Y:S02]  /*0be0*/  FSEL R2, R2, RZ, !P3 ;  /* 0x000000ff02027208 */ /* 0x000fe40005800000 */
[----:B------:R-:W-:Y:S02]  /*0bf0*/  @P2 IADD3 R9, PT, PT, R3, 0x1, RZ ;  /* 0x0000000103092810 */ /* 0x000fe40007ffe0ff */
[----:B------:R-:W-:-:S04]  /*0c00*/  FSETP.GT.AND P4, PT, R2, RZ, PT ;  /* 0x000000ff0200720b */ /* 0x000fc80003f84000 */
[----:B------:R-:W-:Y:S01]  /*0c10*/  FSEL R2, R2, RZ, !P4 ;  /* 0x000000ff02027208 */ /* 0x000fe20006000000 */
[----:B------:R-:W-:-:S03]  /*0c20*/  @P3 VIADD R9, R3, 0x5 ;  /* 0x0000000503093836 */ /* 0x000fc60000000000 */
[----:B------:R-:W-:-:S04]  /*0c30*/  FSETP.GT.AND P1, PT, R2, RZ, PT ;  /* 0x000000ff0200720b */ /* 0x000fc80003f24000 */
[----:B------:R-:W-:Y:S01]  /*0c40*/  FSEL R2, R2, RZ, !P1 ;  /* 0x000000ff02027208 */ /* 0x000fe20004800000 */
[----:B------:R-:W-:-:S08]  /*0c50*/  @P4 VIADD R9, R3, 0x9 ;  /* 0x0000000903094836 */ /* 0x000fd00000000000 */
[C---:B------:R-:W-:Y:S01]  /*0c60*/  @P1 IADD3 R9, PT, PT, R3.reuse, 0xd, RZ ;  /* 0x0000000d03091810 */ /* 0x040fe20007ffe0ff */
[----:B------:R-:W-:-:S05]  /*0c70*/  VIADD R3, R3, 0x10 ;  /* 0x0000001003037836 */ /* 0x000fca0000000000 */
[----:B------:R-:W-:-:S13]  /*0c80*/  ISETP.GE.AND P2, PT, R3, R10, PT ;  /* 0x0000000a0300720c */ /* 0x000fda0003f46270 */
[----:B------:R-:W-:Y:S05]  /*0c90*/  @!P2 BRA `(.L_x_43) ;  /* 0xfffffffc00c4a947 */ /* 0x000fea000383ffff */
.L_x_42:
[----:B------:R-:W-:-:S05]  /*0ca0*/  IMAD.IADD R5, R4, 0x1, -R3 ;  /* 0x0000000104057824 */ /* 0x000fca00078e0a03 */
[----:B------:R-:W-:-:S13]  /*0cb0*/  ISETP.GT.AND P1, PT, R5, 0x4, PT ;  /* 0x000000040500780c */ /* 0x000fda0003f24270 */
[----:B------:R-:W-:Y:S05]  /*0cc0*/  @!P1 BRA `(.L_x_44) ;  /* 0x0000000000209947 */ /* 0x000fea0003800000 */
[C---:B------:R-:W-:Y:S02]  /*0cd0*/  FSETP.GT.AND P1, PT, R2.reuse, RZ, PT ;  /* 0x000000ff0200720b */ /* 0x040fe40003f24000 */
[----:B------:R-:W-:Y:S02]  /*0ce0*/  PLOP3.LUT P0, PT, PT, PT, PT, 0x8, 0x80 ;  /* 0x000000000080781c */ /* 0x000fe40003f0e170 */
[----:B------:R-:W-:-:S04]  /*0cf0*/  FSEL R2, R2, RZ, !P1 ;  /* 0x000000ff02027208 */ /* 0x000fc80004800000 */
[----:B------:R-:W-:-:S04]  /*0d00*/  FSETP.GT.AND P2, PT, R2, RZ, PT ;  /* 0x000000ff0200720b */ /* 0x000fc80003f44000 */
[----:B------:R-:W-:Y:S02]  /*0d10*/  FSEL R2, R2, RZ, !P2 ;  /* 0x000000ff02027208 */ /* 0x000fe40005000000 */
[----:B------:R-:W-:-:S07]  /*0d20*/  @P1 IADD3 R9, PT, PT, R3, 0x1, RZ ;  /* 0x0000000103091810 */ /* 0x000fce0007ffe0ff */
[C---:B------:R-:W-:Y:S02]  /*0d30*/  @P2 VIADD R9, R3.reuse, 0x5 ;  /* 0x0000000503092836 */ /* 0x040fe40000000000 */
[----:B------:R-:W-:-:S07]  /*0d40*/  VIADD R3, R3, 0x8 ;  /* 0x0000000803037836 */ /* 0x000fce0000000000 */
.L_x_44:
[----:B------:R-:W-:-:S13]  /*0d50*/  ISETP.NE.OR P0, PT, R3, R4, P0 ;  /* 0x000000040300720c */ /* 0x000fda0000705670 */
[----:B------:R-:W-:Y:S05]  /*0d60*/  @!P0 BRA `(.L_x_40) ;  /* 0x0000000000188947 */ /* 0x000fea0003800000 */
.L_x_41:
[----:B------:R-:W-:-:S04]  /*0d70*/  FSETP.GT.AND P1, PT, R2, RZ, PT ;  /* 0x000000ff0200720b */ /* 0x000fc80003f24000 */
[----:B------:R-:W-:-:S09]  /*0d80*/  FSEL R2, R2, RZ, !P1 ;  /* 0x000000ff02027208 */ /* 0x000fd20004800000 */
[C---:B------:R-:W-:Y:S01]  /*0d90*/  @P1 IADD3 R9, PT, PT, R3.reuse, 0x1, RZ ;  /* 0x0000000103091810 */ /* 0x040fe20007ffe0ff */
[----:B------:R-:W-:-:S05]  /*0da0*/  VIADD R3, R3, 0x4 ;  /* 0x0000000403037836 */ /* 0x000fca0000000000 */
[----:B------:R-:W-:-:S13]  /*0db0*/  ISETP.NE.AND P0, PT, R3, R4, PT ;  /* 0x000000040300720c */ /* 0x000fda0003f05270 */
[----:B------:R-:W-:Y:S05]  /*0dc0*/  @P0 BRA `(.L_x_41) ;  /* 0xfffffffc00e80947 */ /* 0x000fea000383ffff */
.L_x_40:
[----:B------:R-:W-:-:S09]  /*0dd0*/  UISETP.NE.AND UP0, UPT, UR5, URZ, UPT ;  /* 0x000000ff0500728c */ /* 0x000fd2000bf05270 */
[----:B------:R-:W-:Y:S05]  /*0de0*/  BRA.U !UP0, `(.L_x_32) ;  /* 0x0000000108207547 */ /* 0x000fea000b800000 */
[----:B------:R-:W-:-:S05]  /*0df0*/  UMOV UR4, URZ ;  /* 0x000000ff00047c82 */ /* 0x000fca0008000000 */
.L_x_45:
[----:B------:R-:W-:Y:S01]  /*0e00*/  UIADD3 UR4, UPT, UPT, UR4, 0x1, URZ ;  /* 0x0000000104047890 */ /* 0x000fe2000fffe0ff */
[----:B------:R-:W-:Y:S01]  /*0e10*/  VIADD R4, R4, 0x1 ;  /* 0x0000000104047836 */ /* 0x000fe20000000000 */
[C---:B------:R-:W-:Y:S02]  /*0e20*/  FSETP.GT.AND P0, PT, R2.reuse, RZ, PT ;  /* 0x000000ff0200720b */ /* 0x040fe40003f04000 */
[----:B------:R-:W-:Y:S02]  /*0e30*/  UISETP.NE.AND UP0, UPT, UR4, UR5, UPT ;  /* 0x000000050400728c */ /* 0x000fe4000bf05270 */
[----:B------:R-:W-:Y:S02]  /*0e40*/  FSEL R2, R2, RZ, !P0 ;  /* 0x000000ff02027208 */ /* 0x000fe40004000000 */
[----:B------:R-:W-:-:S05]  /*0e50*/  SEL R9, R4, R9, P0 ;  /* 0x0000000904097207 */ /* 0x000fca0000000000 */
[----:B------:R-:W-:Y:S05]  /*0e60*/  BRA.U UP0, `(.L_x_45) ;  /* 0xfffffffd00e47547 */ /* 0x000fea000b83ffff */
.L_x_32:
[----:B------:R-:W0:Y:S02]  /*0e70*/  LDC.64 R2, c[0x0][0x390] ;  /* 0x0000e400ff027b82 */ /* 0x000e240000000a00 */
[----:B0-----:R-:W-:-:S05]  /*0e80*/  IMAD.WIDE R2, R6, 0x4, R2 ;  /* 0x0000000406027825 */ /* 0x001fca00078e0202 */
[----:B------:R-:W2:Y:S02]  /*0e90*/  LDG.E R4, desc[UR10][R2.64] ;  /* 0x0000000a02047981 */ /* 0x000ea4000c1e1900 */
[----:B--2---:R-:W-:-:S13]  /*0ea0*/  ISETP.NE.AND P0, PT, R4, R9, PT ;  /* 0x000000090400720c */ /* 0x004fda0003f05270 */
[----:B------:R-:W-:Y:S01]  /*0eb0*/  @P0 MOV R5, 0x1 ;  /* 0x0000000100050802 */ /* 0x000fe20000000f00 */
[----:B------:R0:W-:Y:S04]  /*0ec0*/  @P0 STG.E desc[UR10][R2.64], R9 ;  /* 0x0000000902000986 */ /* 0x0001e8000c10190a */
[----:B------:R0:W-:Y:S04]  /*0ed0*/  @P0 STS [R8], R5 ;  /* 0x0000000508000388 */ /* 0x0001e80000000800 */
[----:B------:R0:W-:Y:S04]  /*0ee0*/  @!P0 STG.E desc[UR10][R2.64], R9 ;  /* 0x0000000902008986 */ /* 0x0001e8000c10190a */
[----:B------:R0:W-:Y:S01]  /*0ef0*/  @!P0 STS [R8], RZ ;  /* 0x000000ff08008388 */ /* 0x0001e20000000800 */
[----:B------:R-:W-:Y:S05]  /*0f00*/  BRA `(.L_x_46) ;  /* 0x0000000000047947 */ /* 0x000fea0003800000 */
.L_x_31:
[----:B------:R1:W-:Y:S02]  /*0f10*/  STS [R8], RZ ;  /* 0x000000ff08007388 */ /* 0x0003e40000000800 */
.L_x_46:
[----:B------:R-:W-:Y:S05]  /*0f20*/  BSYNC.RECONVERGENT B0 ;  /* 0x0000000000007941 */ /* 0x000fea0003800200 */
.L_x_30:
[----:B------:R-:W-:Y:S01]  /*0f30*/  BAR.SYNC.DEFER_BLOCKING 0x0 ;  /* 0x0000000000007b1d */ /* 0x000fe20000010000 */
[----:B------:R-:W-:Y:S02]  /*0f40*/  ISETP.GE.U32.AND P0, PT, R7, 0x2, PT ;  /* 0x000000020700780c */ /* 0x000fe40003f06070 */
[----:B------:R-:W-:-:S11]  /*0f50*/  ISETP.NE.AND P1, PT, R0, RZ, PT ;  /* 0x000000ff0000720c */ /* 0x000fd60003f25270 */
[----:B------:R-:W-:Y:S05]  /*0f60*/  @!P0 BRA `(.L_x_47) ;  /* 0x00000000003c8947 */ /* 0x000fea0003800000 */
[----:B0-----:R-:W-:-:S07]  /*0f70*/  IMAD.MOV.U32 R3, RZ, RZ, 0x1 ;  /* 0x00000001ff037424 */ /* 0x001fce00078e00ff */
.L_x_48:
[----:B------:R-:W-:Y:S02]  /*0f80*/  IMAD.SHL.U32 R4, R3, 0x2, RZ ;  /* 0x0000000203047824 */ /* 0x000fe400078e00ff */
[----:B------:R-:W-:-:S03]  /*0f90*/  IMAD.IADD R2, R0, 0x1, R3 ;  /* 0x0000000100027824 */ /* 0x000fc600078e0203 */
[----:B------:R-:W-:-:S04]  /*0fa0*/  IADD3 R5, PT, PT, R4, 0x3ff, RZ ;  /* 0x000003ff04057810 */ /* 0x000fc80007ffe0ff */
[----:B------:R-:W-:-:S04]  /*0fb0*/  LOP3.LUT P0, RZ, R5, R0, RZ, 0xc0, !PT ;  /* 0x0000000005ff7212 */ /* 0x000fc8000780c0ff */
[----:B------:R-:W-:-:S13]  /*0fc0*/  ISETP.GE.U32.OR P0, PT, R2, R7, P0 ;  /* 0x000000070200720c */ /* 0x000fda0000706470 */
[----:B------:R-:W-:Y:S02]  /*0fd0*/  @!P0 IMAD R2, R3, 0x4, R8 ;  /* 0x0000000403028824 */ /* 0x000fe400078e0208 */
[----:B------:R-:W-:Y:S04]  /*0fe0*/  @!P0 LDS R3, [R8] ;  /* 0x0000000008038984 */ /* 0x000fe80000000800 */
[----:B------:R-:W0:Y:S02]  /*0ff0*/  @!P0 LDS R2, [R2] ;  /* 0x0000000002028984 */ /* 0x000e240000000800 */
[----:B0-----:R-:W-:Y:S01]  /*1000*/  @!P0 IADD3 R5, PT, PT, R2, R3, RZ ;  /* 0x0000000302058210 */ /* 0x001fe20007ffe0ff */
[----:B------:R-:W-:-:S04]  /*1010*/  IMAD.MOV.U32 R3, RZ, RZ, R4 ;  /* 0x000000ffff037224 */ /* 0x000fc800078e0004 */
[----:B------:R2:W-:Y:S01]  /*1020*/  @!P0 STS [R8], R5 ;  /* 0x0000000508008388 */ /* 0x0005e20000000800 */
[----:B------:R-:W-:Y:S01]  /*1030*/  BAR.SYNC.DEFER_BLOCKING 0x0 ;  /* 0x0000000000007b1d */ /* 0x000fe20000010000 */
[----:B------:R-:W-:-:S13]  /*1040*/  ISETP.GE.U32.AND P0, PT, R4, R7, PT ;  /* 0x000000070400720c */ /* 0x000fda0003f06070 */
[----:B--2---:R-:W-:Y:S05]  /*1050*/  @!P0 BRA `(.L_x_48) ;  /* 0xfffffffc00c88947 */ /* 0x004fea000383ffff */
.L_x_47:
[----:B------:R-:W-:Y:S05]  /*1060*/  @P1 EXIT ;  /* 0x000000000000194d */ /* 0x000fea0003800000 */
[----:B------:R-:W2:Y:S01]  /*1070*/  S2UR UR5, SR_CgaCtaId ;  /* 0x00000000000579c3 */ /* 0x000ea20000008800 */
[----:B------:R-:W-:-:S07]  /*1080*/  UMOV UR4, 0x400 ;  /* 0x0000040000047882 */ /* 0x000fce0000000000 */
[----:B0-----:R-:W0:Y:S01]  /*1090*/  LDC.64 R2, c[0x0][0x398] ;  /* 0x0000e600ff027b82 */ /* 0x001e220000000a00 */
[----:B--2---:R-:W-:-:S09]  /*10a0*/  ULEA UR4, UR5, UR4, 0x18 ;  /* 0x0000000405047291 */ /* 0x004fd2000f8ec0ff */
[----:B------:R-:W0:Y:S04]  /*10b0*/  LDS R5, [UR4] ;  /* 0x00000004ff057984 */ /* 0x000e280008000800 */
[----:B0-----:R-:W-:Y:S01]  /*10c0*/  REDG.E.ADD.STRONG.GPU desc[UR10][R2.64], R5 ;  /* 0x000000050200798e */ /* 0x001fe2000c12e10a */
[----:B------:R-:W-:Y:S05]  /*10d0*/  EXIT ;  /* 0x000000000000794d */ /* 0x000fea0003800000 */
.L_x_49:
        /* <DEDUP_REMOVED lines=10> */
.L_x_54:


//--------------------- .nv.shared._Z17KernelMaxDistancePfS_S_iiS_ --------------------------
	.section	.nv.shared._Z17KernelMaxDistancePfS_S_iiS_,"aw",@nobits
	.sectionflags	@""
	.align	4
.nv.shared._Z17KernelMaxDistancePfS_S_iiS_:
	.zero		2048


//--------------------- .nv.shared.reserved.0     --------------------------
	.section	.nv.shared.reserved.0,"aw",@nobits
	.weak		__nv_reservedSMEM_offset_0_alias
	.size		__nv_reservedSMEM_offset_0_alias, 0, 64
	.other		__nv_reservedSMEM_offset_0_alias,@"STO_CUDA_RESERVED_SHARED STV_DEFAULT"
__nv_reservedSMEM_offset_0_alias:
	.zero		0
	.zero		64


//--------------------- .nv.shared._Z23KernelClusterAssignmentPfS_PiS0_iii --------------------------
	.section	.nv.shared._Z23KernelClusterAssignmentPfS_PiS0_iii,"aw",@nobits
	.sectionflags	@""
	.align	4
.nv.shared._Z23KernelClusterAssignmentPfS_PiS0_iii:
	.zero		2048


//--------------------- .nv.constant0._Z17KernelMaxDistancePfS_S_iiS_ --------------------------
	.section	.nv.constant0._Z17KernelMaxDistancePfS_S_iiS_,"a",@progbits
	.sectionflags	@""
	.align	4
.nv.constant0._Z17KernelMaxDistancePfS_S_iiS_:
	.zero		936


//--------------------- .nv.constant0._Z20KenelUpdateCentroidsPfPiii --------------------------
	.section	.nv.constant0._Z20KenelUpdateCentroidsPfPiii,"a",@progbits
	.sectionflags	@""
	.align	4
.nv.constant0._Z20KenelUpdateCentroidsPfPiii:
	.zero		920


//--------------------- .nv.constant0._Z23KernelComputeClusterSumPfPiS_S0_iii --------------------------
	.section	.nv.constant0._Z23KernelComputeClusterSumPfPiS_S0_iii,"a",@progbits
	.sectionflags	@""
	.align	4
.nv.constant0._Z23KernelComputeClusterSumPfPiS_S0_iii:
	.zero		940


//--------------------- .nv.constant0._Z23KernelClusterAssignmentPfS_PiS0_iii --------------------------
	.section	.nv.constant0._Z23KernelClusterAssignmentPfS_PiS0_iii,"a",@progbits
	.sectionflags	@""
	.align	4
.nv.constant0._Z23KernelClusterAssignmentPfS_PiS0_iii:
	.zero		940


//--------------------- SYMBOLS --------------------------

	.type		.nv.reservedSmem.offset0,@object
	.size		.nv.reservedSmem.offset0,0x4
	.type		.nv.reservedSmem.cap,@object
	.size		.nv.reservedSmem.cap,0x4
